//
// Generated by NVIDIA NVVM Compiler
//
// Compiler Build ID: CL-36424714
// Cuda compilation tools, release 13.0, V13.0.88
// Based on NVVM 20.0.0
//

.version 9.0
.target sm_100
.address_size 64

	// .globl	_Z23GetVisibleTetCUDAKerneliPKfPK4int4Pbf
.global .align 1 .b8 _ZN34_INTERNAL_e62531fd_4_k_cu_bbf0fce04cuda3std3__45__cpo5beginE[1];
.global .align 1 .b8 _ZN34_INTERNAL_e62531fd_4_k_cu_bbf0fce04cuda3std3__45__cpo3endE[1];
.global .align 1 .b8 _ZN34_INTERNAL_e62531fd_4_k_cu_bbf0fce04cuda3std3__45__cpo6cbeginE[1];
.global .align 1 .b8 _ZN34_INTERNAL_e62531fd_4_k_cu_bbf0fce04cuda3std3__45__cpo4cendE[1];
.global .align 1 .b8 _ZN34_INTERNAL_e62531fd_4_k_cu_bbf0fce04cuda3std3__45__cpo6rbeginE[1];
.global .align 1 .b8 _ZN34_INTERNAL_e62531fd_4_k_cu_bbf0fce04cuda3std3__45__cpo4rendE[1];
.global .align 1 .b8 _ZN34_INTERNAL_e62531fd_4_k_cu_bbf0fce04cuda3std3__45__cpo7crbeginE[1];
.global .align 1 .b8 _ZN34_INTERNAL_e62531fd_4_k_cu_bbf0fce04cuda3std3__45__cpo5crendE[1];
.global .align 1 .b8 _ZN34_INTERNAL_e62531fd_4_k_cu_bbf0fce04cuda3std3__436_GLOBAL__N__e62531fd_4_k_cu_bbf0fce06ignoreE[1];
.global .align 1 .b8 _ZN34_INTERNAL_e62531fd_4_k_cu_bbf0fce04cuda3std3__419piecewise_constructE[1];
.global .align 1 .b8 _ZN34_INTERNAL_e62531fd_4_k_cu_bbf0fce04cuda3std3__48in_placeE[1];
.global .align 1 .b8 _ZN34_INTERNAL_e62531fd_4_k_cu_bbf0fce04cuda3std3__420unreachable_sentinelE[1];
.global .align 1 .b8 _ZN34_INTERNAL_e62531fd_4_k_cu_bbf0fce04cuda3std3__47nulloptE[1];
.global .align 1 .b8 _ZN34_INTERNAL_e62531fd_4_k_cu_bbf0fce04cuda3std3__48unexpectE[1];
.global .align 1 .b8 _ZN34_INTERNAL_e62531fd_4_k_cu_bbf0fce04cuda3std6ranges3__45__cpo4swapE[1];
.global .align 1 .b8 _ZN34_INTERNAL_e62531fd_4_k_cu_bbf0fce04cuda3std6ranges3__45__cpo9iter_moveE[1];
.global .align 1 .b8 _ZN34_INTERNAL_e62531fd_4_k_cu_bbf0fce04cuda3std6ranges3__45__cpo5beginE[1];
.global .align 1 .b8 _ZN34_INTERNAL_e62531fd_4_k_cu_bbf0fce04cuda3std6ranges3__45__cpo3endE[1];
.global .align 1 .b8 _ZN34_INTERNAL_e62531fd_4_k_cu_bbf0fce04cuda3std6ranges3__45__cpo6cbeginE[1];
.global .align 1 .b8 _ZN34_INTERNAL_e62531fd_4_k_cu_bbf0fce04cuda3std6ranges3__45__cpo4cendE[1];
.global .align 1 .b8 _ZN34_INTERNAL_e62531fd_4_k_cu_bbf0fce04cuda3std6ranges3__45__cpo7advanceE[1];
.global .align 1 .b8 _ZN34_INTERNAL_e62531fd_4_k_cu_bbf0fce04cuda3std6ranges3__45__cpo9iter_swapE[1];
.global .align 1 .b8 _ZN34_INTERNAL_e62531fd_4_k_cu_bbf0fce04cuda3std6ranges3__45__cpo4nextE[1];
.global .align 1 .b8 _ZN34_INTERNAL_e62531fd_4_k_cu_bbf0fce04cuda3std6ranges3__45__cpo4prevE[1];
.global .align 1 .b8 _ZN34_INTERNAL_e62531fd_4_k_cu_bbf0fce04cuda3std6ranges3__45__cpo4dataE[1];
.global .align 1 .b8 _ZN34_INTERNAL_e62531fd_4_k_cu_bbf0fce04cuda3std6ranges3__45__cpo5cdataE[1];
.global .align 1 .b8 _ZN34_INTERNAL_e62531fd_4_k_cu_bbf0fce04cuda3std6ranges3__45__cpo4sizeE[1];
.global .align 1 .b8 _ZN34_INTERNAL_e62531fd_4_k_cu_bbf0fce04cuda3std6ranges3__45__cpo5ssizeE[1];
.global .align 1 .b8 _ZN34_INTERNAL_e62531fd_4_k_cu_bbf0fce04cuda3std6ranges3__45__cpo8distanceE[1];
.global .align 1 .b8 _ZN34_INTERNAL_e62531fd_4_k_cu_bbf0fce06thrust24THRUST_300001_SM_1000_NS6system6detail10sequential3seqE[1];
.global .align 1 .b8 _ZN34_INTERNAL_e62531fd_4_k_cu_bbf0fce06thrust24THRUST_300001_SM_1000_NS12placeholders2_1E[1];
.global .align 1 .b8 _ZN34_INTERNAL_e62531fd_4_k_cu_bbf0fce06thrust24THRUST_300001_SM_1000_NS12placeholders2_2E[1];
.global .align 1 .b8 _ZN34_INTERNAL_e62531fd_4_k_cu_bbf0fce06thrust24THRUST_300001_SM_1000_NS12placeholders2_3E[1];
.global .align 1 .b8 _ZN34_INTERNAL_e62531fd_4_k_cu_bbf0fce06thrust24THRUST_300001_SM_1000_NS12placeholders2_4E[1];
.global .align 1 .b8 _ZN34_INTERNAL_e62531fd_4_k_cu_bbf0fce06thrust24THRUST_300001_SM_1000_NS12placeholders2_5E[1];
.global .align 1 .b8 _ZN34_INTERNAL_e62531fd_4_k_cu_bbf0fce06thrust24THRUST_300001_SM_1000_NS12placeholders2_6E[1];
.global .align 1 .b8 _ZN34_INTERNAL_e62531fd_4_k_cu_bbf0fce06thrust24THRUST_300001_SM_1000_NS12placeholders2_7E[1];
.global .align 1 .b8 _ZN34_INTERNAL_e62531fd_4_k_cu_bbf0fce06thrust24THRUST_300001_SM_1000_NS12placeholders2_8E[1];
.global .align 1 .b8 _ZN34_INTERNAL_e62531fd_4_k_cu_bbf0fce06thrust24THRUST_300001_SM_1000_NS12placeholders2_9E[1];
.global .align 1 .b8 _ZN34_INTERNAL_e62531fd_4_k_cu_bbf0fce06thrust24THRUST_300001_SM_1000_NS12placeholders3_10E[1];

.visible .entry _Z23GetVisibleTetCUDAKerneliPKfPK4int4Pbf(
	.param .u32 _Z23GetVisibleTetCUDAKerneliPKfPK4int4Pbf_param_0,
	.param .u64 .ptr .align 1 _Z23GetVisibleTetCUDAKerneliPKfPK4int4Pbf_param_1,
	.param .u64 .ptr .align 1 _Z23GetVisibleTetCUDAKerneliPKfPK4int4Pbf_param_2,
	.param .u64 .ptr .align 1 _Z23GetVisibleTetCUDAKerneliPKfPK4int4Pbf_param_3,
	.param .f32 _Z23GetVisibleTetCUDAKerneliPKfPK4int4Pbf_param_4
)
{
	.reg .pred 	%p<3>;
	.reg .b16 	%rs<2>;
	.reg .b32 	%r<21>;
	.reg .b32 	%f<23>;
	.reg .b64 	%rd<28>;

	ld.param.s32 	%rd5, [_Z23GetVisibleTetCUDAKerneliPKfPK4int4Pbf_param_0];
	ld.param.u64 	%rd2, [_Z23GetVisibleTetCUDAKerneliPKfPK4int4Pbf_param_1];
	ld.param.u64 	%rd3, [_Z23GetVisibleTetCUDAKerneliPKfPK4int4Pbf_param_2];
	ld.param.u64 	%rd4, [_Z23GetVisibleTetCUDAKerneliPKfPK4int4Pbf_param_3];
	ld.param.f32 	%f1, [_Z23GetVisibleTetCUDAKerneliPKfPK4int4Pbf_param_4];
	mov.u32 	%r1, %ctaid.x;
	mov.u32 	%r2, %ctaid.y;
	mov.u32 	%r3, %ctaid.z;
	mov.u32 	%r4, %nctaid.x;
	mov.u32 	%r5, %nctaid.y;
	mul.lo.s32 	%r6, %r3, %r5;
	cvt.u64.u32 	%rd6, %r6;
	cvt.u64.u32 	%rd7, %r4;
	cvt.u64.u32 	%rd8, %r2;
	cvt.u64.u32 	%rd9, %r1;
	add.s64 	%rd10, %rd6, %rd8;
	mad.lo.s64 	%rd11, %rd10, %rd7, %rd9;
	mov.u32 	%r7, %ntid.x;
	mov.u32 	%r8, %ntid.y;
	mul.lo.s32 	%r9, %r7, %r8;
	mov.u32 	%r10, %ntid.z;
	mul.lo.s32 	%r11, %r9, %r10;
	cvt.u64.u32 	%rd12, %r11;
	mov.u32 	%r12, %tid.x;
	mov.u32 	%r13, %tid.y;
	mov.u32 	%r14, %tid.z;
	mad.lo.s32 	%r15, %r14, %r8, %r13;
	mad.lo.s32 	%r16, %r15, %r7, %r12;
	cvt.u64.u32 	%rd13, %r16;
	mad.lo.s64 	%rd1, %rd11, %rd12, %rd13;
	setp.ge.u64 	%p1, %rd1, %rd5;
	@%p1 bra 	$L__BB0_2;
	cvta.to.global.u64 	%rd14, %rd3;
	cvta.to.global.u64 	%rd15, %rd2;
	cvta.to.global.u64 	%rd16, %rd4;
	shl.b64 	%rd17, %rd1, 4;
	add.s64 	%rd18, %rd14, %rd17;
	ld.global.v4.u32 	{%r17, %r18, %r19, %r20}, [%rd18];
	mul.wide.s32 	%rd19, %r17, 4;
	add.s64 	%rd20, %rd15, %rd19;
	ld.global.f32 	%f2, [%rd20];
	mul.wide.s32 	%rd21, %r18, 4;
	add.s64 	%rd22, %rd15, %rd21;
	ld.global.f32 	%f3, [%rd22];
	mul.wide.s32 	%rd23, %r19, 4;
	add.s64 	%rd24, %rd15, %rd23;
	ld.global.f32 	%f4, [%rd24];
	mul.wide.s32 	%rd25, %r20, 4;
	add.s64 	%rd26, %rd15, %rd25;
	ld.global.f32 	%f5, [%rd26];
	max.f32 	%f6, %f2, %f3;
	max.f32 	%f7, %f4, %f5;
	max.f32 	%f8, %f6, %f7;
	min.f32 	%f9, %f2, %f3;
	min.f32 	%f10, %f4, %f5;
	min.f32 	%f11, %f9, %f10;
	mul.f32 	%f12, %f8, 0fBFB8AA3B;
	ex2.approx.f32 	%f13, %f12;
	add.f32 	%f14, %f13, 0f3F800000;
	max.f32 	%f15, %f14, 0f3727C5AC;
	mul.f32 	%f16, %f11, 0fBFB8AA3B;
	ex2.approx.f32 	%f17, %f16;
	add.f32 	%f18, %f17, 0f3F800000;
	max.f32 	%f19, %f18, 0f3727C5AC;
	div.rn.f32 	%f20, %f15, %f19;
	mov.f32 	%f21, 0f3F800000;
	sub.f32 	%f22, %f21, %f20;
	setp.gt.f32 	%p2, %f22, %f1;
	selp.u16 	%rs1, 1, 0, %p2;
	add.s64 	%rd27, %rd16, %rd1;
	st.global.u8 	[%rd27], %rs1;
$L__BB0_2:
	ret;

}
	// .globl	_ZN3cub18CUB_300001_SM_10006detail11EmptyKernelIvEEvv
.visible .entry _ZN3cub18CUB_300001_SM_10006detail11EmptyKernelIvEEvv()
{


	ret;

}


// ===== COMPILED SASS (sm_100) =====

	.target	sm_100

	.elftype	@"ET_EXEC"


//--------------------- .note.nv.tkinfo           --------------------------
	.section	.note.nv.tkinfo,"",@"SHT_NOTE"
	.sectionflags	@"SHF_NOTE_NV_TKINFO"
	.tkinfo
        /*0018*/ 	.word	0x00000002
        /*0030*/ 	.string	""
        /*0030*/ 	.string	"ptxas"
        /*0030*/ 	.string	"Cuda compilation tools, release 13.0, V13.0.88"
        /*0030*/ 	.string	"Build cuda_13.0.r13.0/compiler.36424714_0"
        /*0030*/ 	.string	"-arch sm_100 -m 64 "



//--------------------- .note.nv.cuinfo           --------------------------
	.section	.note.nv.cuinfo,"",@"SHT_NOTE"
	.sectionflags	@"SHF_NOTE_NV_CUINFO"
        /*0018*/ 	.short	0x0002
        /*001a*/ 	.short	0x0064
        /*001c*/ 	.short	0x0082
	.zero		2


//--------------------- .nv.info                  --------------------------
	.section	.nv.info,"",@"SHT_CUDA_INFO"
	.align	4


	//----- nvinfo : EIATTR_REGCOUNT
	.align		4
        /*0000*/ 	.byte	0x04, 0x2f
        /*0002*/ 	.short	(.L_41 - .L_40)
	.align		4
.L_40:
        /*0004*/ 	.word	index@(_Z23GetVisibleTetCUDAKerneliPKfPK4int4Pbf)
        /*0008*/ 	.word	0x00000014


	//----- nvinfo : EIATTR_FRAME_SIZE
	.align		4
.L_41:
        /*000c*/ 	.byte	0x04, 0x11
        /*000e*/ 	.short	(.L_43 - .L_42)
	.align		4
.L_42:
        /*0010*/ 	.word	index@($__internal_0_$__cuda_sm3x_div_rn_noftz_f32_slowpath)
        /*0014*/ 	.word	0x00000000


	//----- nvinfo : EIATTR_FRAME_SIZE
	.align		4
.L_43:
        /*0018*/ 	.byte	0x04, 0x11
        /*001a*/ 	.short	(.L_45 - .L_44)
	.align		4
.L_44:
        /*001c*/ 	.word	index@(_Z23GetVisibleTetCUDAKerneliPKfPK4int4Pbf)
        /*0020*/ 	.word	0x00000000


	//----- nvinfo : EIATTR_REGCOUNT
	.align		4
.L_45:
        /*0024*/ 	.byte	0x04, 0x2f
        /*0026*/ 	.short	(.L_47 - .L_46)
	.align		4
.L_46:
        /*0028*/ 	.word	index@(_ZN3cub18CUB_300001_SM_10006detail11EmptyKernelIvEEvv)
        /*002c*/ 	.word	0x00000004


	//----- nvinfo : EIATTR_FRAME_SIZE
	.align		4
.L_47:
        /*0030*/ 	.byte	0x04, 0x11
        /*0032*/ 	.short	(.L_49 - .L_48)
	.align		4
.L_48:
        /*0034*/ 	.word	index@(_ZN3cub18CUB_300001_SM_10006detail11EmptyKernelIvEEvv)
        /*0038*/ 	.word	0x00000000


	//----- nvinfo : EIATTR_MIN_STACK_SIZE
	.align		4
.L_49:
        /*003c*/ 	.byte	0x04, 0x12
        /*003e*/ 	.short	(.L_51 - .L_50)
	.align		4
.L_50:
        /*0040*/ 	.word	index@(_ZN3cub18CUB_300001_SM_10006detail11EmptyKernelIvEEvv)
        /*0044*/ 	.word	0x00000000


	//----- nvinfo : EIATTR_MIN_STACK_SIZE
	.align		4
.L_51:
        /*0048*/ 	.byte	0x04, 0x12
        /*004a*/ 	.short	(.L_53 - .L_52)
	.align		4
.L_52:
        /*004c*/ 	.word	index@(_Z23GetVisibleTetCUDAKerneliPKfPK4int4Pbf)
        /*0050*/ 	.word	0x00000000
.L_53:


//--------------------- .nv.compat                --------------------------
	.section	.nv.compat,"",@"SHT_CUDA_COMPAT_INFO"
	.align	4
        /*0000*/ 	.byte	0x02, 0x09, 0x00, 0x00, 0x02, 0x02, 0x01, 0x00, 0x02, 0x05, 0x05, 0x00, 0x03, 0x07, 0x01, 0x01
        /*0010*/ 	.byte	0x02, 0x03, 0x00, 0x00, 0x02, 0x06, 0x01, 0x00, 0x04, 0x0b, 0x08, 0x00, 0x01, 0x00, 0x00, 0x00
        /*0020*/ 	.byte	0x00, 0x00, 0x00, 0x00


//--------------------- .nv.info._ZN3cub18CUB_300001_SM_10006detail11EmptyKernelIvEEvv --------------------------
	.section	.nv.info._ZN3cub18CUB_300001_SM_10006detail11EmptyKernelIvEEvv,"",@"SHT_CUDA_INFO"
	.sectionflags	@""
	.align	4


	//----- nvinfo : EIATTR_CUDA_API_VERSION
	.align		4
        /*0000*/ 	.byte	0x04, 0x37
        /*0002*/ 	.short	(.L_55 - .L_54)
.L_54:
        /*0004*/ 	.word	0x00000082


	//----- nvinfo : EIATTR_SPARSE_MMA_MASK
	.align		4
.L_55:
        /*0008*/ 	.byte	0x03, 0x50
        /*000a*/ 	.short	0x0000


	//----- nvinfo : EIATTR_MAXREG_COUNT
	.align		4
        /*000c*/ 	.byte	0x03, 0x1b
        /*000e*/ 	.short	0x00ff


	//----- nvinfo : EIATTR_MERCURY_ISA_VERSION
	.align		4
        /*0010*/ 	.byte	0x03, 0x5f
        /*0012*/ 	.short	0x0101


	//----- nvinfo : EIATTR_VRC_CTA_INIT_COUNT
	.align		4
        /*0014*/ 	.byte	0x02, 0x4a
	.zero		1
	.zero		1


	//----- nvinfo : EIATTR_EXIT_INSTR_OFFSETS
	.align		4
        /*0018*/ 	.byte	0x04, 0x1c
        /*001a*/ 	.short	(.L_57 - .L_56)


	//   ....[0]....
.L_56:
        /*001c*/ 	.word	0x00000010


	//----- nvinfo : EIATTR_SW_WAR
	.align		4
.L_57:
        /*0020*/ 	.byte	0x04, 0x36
        /*0022*/ 	.short	(.L_59 - .L_58)
.L_58:
        /*0024*/ 	.word	0x00000008
.L_59:


//--------------------- .nv.info._Z23GetVisibleTetCUDAKerneliPKfPK4int4Pbf --------------------------
	.section	.nv.info._Z23GetVisibleTetCUDAKerneliPKfPK4int4Pbf,"",@"SHT_CUDA_INFO"
	.sectionflags	@""
	.align	4


	//----- nvinfo : EIATTR_CUDA_API_VERSION
	.align		4
        /*0000*/ 	.byte	0x04, 0x37
        /*0002*/ 	.short	(.L_61 - .L_60)
.L_60:
        /*0004*/ 	.word	0x00000082


	//----- nvinfo : EIATTR_KPARAM_INFO
	.align		4
.L_61:
        /*0008*/ 	.byte	0x04, 0x17
        /*000a*/ 	.short	(.L_63 - .L_62)
.L_62:
        /*000c*/ 	.word	0x00000000
        /*0010*/ 	.short	0x0004
        /*0012*/ 	.short	0x0020
        /*0014*/ 	.byte	0x00, 0xf0, 0x11, 0x00


	//----- nvinfo : EIATTR_KPARAM_INFO
	.align		4
.L_63:
        /*0018*/ 	.byte	0x04, 0x17
        /*001a*/ 	.short	(.L_65 - .L_64)
.L_64:
        /*001c*/ 	.word	0x00000000
        /*0020*/ 	.short	0x0003
        /*0022*/ 	.short	0x0018
        /*0024*/ 	.byte	0x00, 0xf5, 0x21, 0x00


	//----- nvinfo : EIATTR_KPARAM_INFO
	.align		4
.L_65:
        /*0028*/ 	.byte	0x04, 0x17
        /*002a*/ 	.short	(.L_67 - .L_66)
.L_66:
        /*002c*/ 	.word	0x00000000
        /*0030*/ 	.short	0x0002
        /*0032*/ 	.short	0x0010
        /*0034*/ 	.byte	0x00, 0xf5, 0x21, 0x00


	//----- nvinfo : EIATTR_KPARAM_INFO
	.align		4
.L_67:
        /*0038*/ 	.byte	0x04, 0x17
        /*003a*/ 	.short	(.L_69 - .L_68)
.L_68:
        /*003c*/ 	.word	0x00000000
        /*0040*/ 	.short	0x0001
        /*0042*/ 	.short	0x0008
        /*0044*/ 	.byte	0x00, 0xf5, 0x21, 0x00


	//----- nvinfo : EIATTR_KPARAM_INFO
	.align		4
.L_69:
        /*0048*/ 	.byte	0x04, 0x17
        /*004a*/ 	.short	(.L_71 - .L_70)
.L_70:
        /*004c*/ 	.word	0x00000000
        /*0050*/ 	.short	0x0000
        /*0052*/ 	.short	0x0000
        /*0054*/ 	.byte	0x00, 0xf0, 0x11, 0x00


	//----- nvinfo : EIATTR_SPARSE_MMA_MASK
	.align		4
.L_71:
        /*0058*/ 	.byte	0x03, 0x50
        /*005a*/ 	.short	0x0000


	//----- nvinfo : EIATTR_MAXREG_COUNT
	.align		4
        /*005c*/ 	.byte	0x03, 0x1b
        /*005e*/ 	.short	0x00ff


	//----- nvinfo : EIATTR_MERCURY_ISA_VERSION
	.align		4
        /*0060*/ 	.byte	0x03, 0x5f
        /*0062*/ 	.short	0x0101


	//----- nvinfo : EIATTR_VRC_CTA_INIT_COUNT
	.align		4
        /*0064*/ 	.byte	0x02, 0x4a
	.zero		1
	.zero		1


	//----- nvinfo : EIATTR_EXIT_INSTR_OFFSETS
	.align		4
        /*0068*/ 	.byte	0x04, 0x1c
        /*006a*/ 	.short	(.L_73 - .L_72)


	//   ....[0]....
.L_72:
        /*006c*/ 	.word	0x000001f0


	//   ....[1]....
        /*0070*/ 	.word	0x00000550


	//----- nvinfo : EIATTR_CRS_STACK_SIZE
	.align		4
.L_73:
        /*0074*/ 	.byte	0x04, 0x1e
        /*0076*/ 	.short	(.L_75 - .L_74)
.L_74:
        /*0078*/ 	.word	0x00000000


	//----- nvinfo : EIATTR_CBANK_PARAM_SIZE
	.align		4
.L_75:
        /*007c*/ 	.byte	0x03, 0x19
        /*007e*/ 	.short	0x0024


	//----- nvinfo : EIATTR_PARAM_CBANK
	.align		4
        /*0080*/ 	.byte	0x04, 0x0a
        /*0082*/ 	.short	(.L_77 - .L_76)
	.align		4
.L_76:
        /*0084*/ 	.word	index@(.nv.constant0._Z23GetVisibleTetCUDAKerneliPKfPK4int4Pbf)
        /*0088*/ 	.short	0x0380
        /*008a*/ 	.short	0x0024


	//----- nvinfo : EIATTR_SW_WAR
	.align		4
.L_77:
        /*008c*/ 	.byte	0x04, 0x36
        /*008e*/ 	.short	(.L_79 - .L_78)
.L_78:
        /*0090*/ 	.word	0x00000008
.L_79:


//--------------------- .nv.callgraph             --------------------------
	.section	.nv.callgraph,"",@"SHT_CUDA_CALLGRAPH"
	.align	4
	.sectionentsize	8
	.align		4
        /*0000*/ 	.word	0x00000000
	.align		4
        /*0004*/ 	.word	0xffffffff
	.align		4
        /*0008*/ 	.word	0x00000000
	.align		4
        /*000c*/ 	.word	0xfffffffe
	.align		4
        /*0010*/ 	.word	0x00000000
	.align		4
        /*0014*/ 	.word	0xfffffffd
	.align		4
        /*0018*/ 	.word	0x00000000
	.align		4
        /*001c*/ 	.word	0xfffffffc


//--------------------- .nv.constant4             --------------------------
	.section	.nv.constant4,"a",@progbits
	.align	8
	.align		8
.nv.constant4:
        /*0000*/ 	.dword	_ZN34_INTERNAL_e62531fd_4_k_cu_bbf0fce04cuda3std3__45__cpo5beginE
	.align		8
        /*0008*/ 	.dword	_ZN34_INTERNAL_e62531fd_4_k_cu_bbf0fce04cuda3std3__45__cpo3endE
	.align		8
        /*0010*/ 	.dword	_ZN34_INTERNAL_e62531fd_4_k_cu_bbf0fce04cuda3std3__45__cpo6cbeginE
	.align		8
        /*0018*/ 	.dword	_ZN34_INTERNAL_e62531fd_4_k_cu_bbf0fce04cuda3std3__45__cpo4cendE
	.align		8
        /*0020*/ 	.dword	_ZN34_INTERNAL_e62531fd_4_k_cu_bbf0fce04cuda3std3__45__cpo6rbeginE
	.align		8
        /*0028*/ 	.dword	_ZN34_INTERNAL_e62531fd_4_k_cu_bbf0fce04cuda3std3__45__cpo4rendE
	.align		8
        /*0030*/ 	.dword	_ZN34_INTERNAL_e62531fd_4_k_cu_bbf0fce04cuda3std3__45__cpo7crbeginE
	.align		8
        /*0038*/ 	.dword	_ZN34_INTERNAL_e62531fd_4_k_cu_bbf0fce04cuda3std3__45__cpo5crendE
	.align		8
        /*0040*/ 	.dword	_ZN34_INTERNAL_e62531fd_4_k_cu_bbf0fce04cuda3std3__436_GLOBAL__N__e62531fd_4_k_cu_bbf0fce06ignoreE
	.align		8
        /*0048*/ 	.dword	_ZN34_INTERNAL_e62531fd_4_k_cu_bbf0fce04cuda3std3__419piecewise_constructE
	.align		8
        /*0050*/ 	.dword	_ZN34_INTERNAL_e62531fd_4_k_cu_bbf0fce04cuda3std3__48in_placeE
	.align		8
        /*0058*/ 	.dword	_ZN34_INTERNAL_e62531fd_4_k_cu_bbf0fce04cuda3std3__420unreachable_sentinelE
	.align		8
        /*0060*/ 	.dword	_ZN34_INTERNAL_e62531fd_4_k_cu_bbf0fce04cuda3std3__47nulloptE
	.align		8
        /*0068*/ 	.dword	_ZN34_INTERNAL_e62531fd_4_k_cu_bbf0fce04cuda3std3__48unexpectE
	.align		8
        /*0070*/ 	.dword	_ZN34_INTERNAL_e62531fd_4_k_cu_bbf0fce04cuda3std6ranges3__45__cpo4swapE
	.align		8
        /*0078*/ 	.dword	_ZN34_INTERNAL_e62531fd_4_k_cu_bbf0fce04cuda3std6ranges3__45__cpo9iter_moveE
	.align		8
        /*0080*/ 	.dword	_ZN34_INTERNAL_e62531fd_4_k_cu_bbf0fce04cuda3std6ranges3__45__cpo5beginE
	.align		8
        /*0088*/ 	.dword	_ZN34_INTERNAL_e62531fd_4_k_cu_bbf0fce04cuda3std6ranges3__45__cpo3endE
	.align		8
        /*0090*/ 	.dword	_ZN34_INTERNAL_e62531fd_4_k_cu_bbf0fce04cuda3std6ranges3__45__cpo6cbeginE
	.align		8
        /*0098*/ 	.dword	_ZN34_INTERNAL_e62531fd_4_k_cu_bbf0fce04cuda3std6ranges3__45__cpo4cendE
	.align		8
        /*00a0*/ 	.dword	_ZN34_INTERNAL_e62531fd_4_k_cu_bbf0fce04cuda3std6ranges3__45__cpo7advanceE
	.align		8
        /*00a8*/ 	.dword	_ZN34_INTERNAL_e62531fd_4_k_cu_bbf0fce04cuda3std6ranges3__45__cpo9iter_swapE
	.align		8
        /*00b0*/ 	.dword	_ZN34_INTERNAL_e62531fd_4_k_cu_bbf0fce04cuda3std6ranges3__45__cpo4nextE
	.align		8
        /*00b8*/ 	.dword	_ZN34_INTERNAL_e62531fd_4_k_cu_bbf0fce04cuda3std6ranges3__45__cpo4prevE
	.align		8
        /*00c0*/ 	.dword	_ZN34_INTERNAL_e62531fd_4_k_cu_bbf0fce04cuda3std6ranges3__45__cpo4dataE
	.align		8
        /*00c8*/ 	.dword	_ZN34_INTERNAL_e62531fd_4_k_cu_bbf0fce04cuda3std6ranges3__45__cpo5cdataE
	.align		8
        /*00d0*/ 	.dword	_ZN34_INTERNAL_e62531fd_4_k_cu_bbf0fce04cuda3std6ranges3__45__cpo4sizeE
	.align		8
        /*00d8*/ 	.dword	_ZN34_INTERNAL_e62531fd_4_k_cu_bbf0fce04cuda3std6ranges3__45__cpo5ssizeE
	.align		8
        /*00e0*/ 	.dword	_ZN34_INTERNAL_e62531fd_4_k_cu_bbf0fce04cuda3std6ranges3__45__cpo8distanceE
	.align		8
        /*00e8*/ 	.dword	_ZN34_INTERNAL_e62531fd_4_k_cu_bbf0fce06thrust24THRUST_300001_SM_1000_NS6system6detail10sequential3seqE
	.align		8
        /*00f0*/ 	.dword	_ZN34_INTERNAL_e62531fd_4_k_cu_bbf0fce06thrust24THRUST_300001_SM_1000_NS12placeholders2_1E
	.align		8
        /*00f8*/ 	.dword	_ZN34_INTERNAL_e62531fd_4_k_cu_bbf0fce06thrust24THRUST_300001_SM_1000_NS12placeholders2_2E
	.align		8
        /*0100*/ 	.dword	_ZN34_INTERNAL_e62531fd_4_k_cu_bbf0fce06thrust24THRUST_300001_SM_1000_NS12placeholders2_3E
	.align		8
        /*0108*/ 	.dword	_ZN34_INTERNAL_e62531fd_4_k_cu_bbf0fce06thrust24THRUST_300001_SM_1000_NS12placeholders2_4E
	.align		8
        /*0110*/ 	.dword	_ZN34_INTERNAL_e62531fd_4_k_cu_bbf0fce06thrust24THRUST_300001_SM_1000_NS12placeholders2_5E
	.align		8
        /*0118*/ 	.dword	_ZN34_INTERNAL_e62531fd_4_k_cu_bbf0fce06thrust24THRUST_300001_SM_1000_NS12placeholders2_6E
	.align		8
        /*0120*/ 	.dword	_ZN34_INTERNAL_e62531fd_4_k_cu_bbf0fce06thrust24THRUST_300001_SM_1000_NS12placeholders2_7E
	.align		8
        /*0128*/ 	.dword	_ZN34_INTERNAL_e62531fd_4_k_cu_bbf0fce06thrust24THRUST_300001_SM_1000_NS12placeholders2_8E
	.align		8
        /*0130*/ 	.dword	_ZN34_INTERNAL_e62531fd_4_k_cu_bbf0fce06thrust24THRUST_300001_SM_1000_NS12placeholders2_9E
	.align		8
        /*0138*/ 	.dword	_ZN34_INTERNAL_e62531fd_4_k_cu_bbf0fce06thrust24THRUST_300001_SM_1000_NS12placeholders3_10E


//--------------------- .text._ZN3cub18CUB_300001_SM_10006detail11EmptyKernelIvEEvv --------------------------
	.section	.text._ZN3cub18CUB_300001_SM_10006detail11EmptyKernelIvEEvv,"ax",@progbits
	.align	128
        .global         _ZN3cub18CUB_300001_SM_10006detail11EmptyKernelIvEEvv
        .type           _ZN3cub18CUB_300001_SM_10006detail11EmptyKernelIvEEvv,@function
        .size           _ZN3cub18CUB_300001_SM_10006detail11EmptyKernelIvEEvv,(.L_x_16 - _ZN3cub18CUB_300001_SM_10006detail11EmptyKernelIvEEvv)
        .other          _ZN3cub18CUB_300001_SM_10006detail11EmptyKernelIvEEvv,@"STO_CUDA_ENTRY STV_DEFAULT"
_ZN3cub18CUB_300001_SM_10006detail11EmptyKernelIvEEvv:
.text._ZN3cub18CUB_300001_SM_10006detail11EmptyKernelIvEEvv:
[----:B------:R-:W-:Y:S01]  /*0000*/  LDC R1, c[0x0][0x37c] ;  /* 0x0000df00ff017b82 */ /* 0x000fe20000000800 */
[----:B------:R-:W-:Y:S05]  /*0010*/  EXIT ;  /* 0x000000000000794d */ /* 0x000fea0003800000 */
.L_x_0:
[----:B------:R-:W-:-:S00]  /*0020*/  BRA `(.L_x_0) ;  /* 0xfffffffc00fc7947 */ /* 0x000fc0000383ffff */
[----:B------:R-:W-:-:S00]  /*0030*/  NOP ;  /* 0x0000000000007918 */ /* 0x000fc00000000000 */
        /* <DEDUP_REMOVED lines=12> */
.L_x_16:


//--------------------- .text._Z23GetVisibleTetCUDAKerneliPKfPK4int4Pbf --------------------------
	.section	.text._Z23GetVisibleTetCUDAKerneliPKfPK4int4Pbf,"ax",@progbits
	.align	128
        .global         _Z23GetVisibleTetCUDAKerneliPKfPK4int4Pbf
        .type           _Z23GetVisibleTetCUDAKerneliPKfPK4int4Pbf,@function
        .size           _Z23GetVisibleTetCUDAKerneliPKfPK4int4Pbf,(.L_x_15 - _Z23GetVisibleTetCUDAKerneliPKfPK4int4Pbf)
        .other          _Z23GetVisibleTetCUDAKerneliPKfPK4int4Pbf,@"STO_CUDA_ENTRY STV_DEFAULT"
_Z23GetVisibleTetCUDAKerneliPKfPK4int4Pbf:
.text._Z23GetVisibleTetCUDAKerneliPKfPK4int4Pbf:
[----:B------:R-:W-:Y:S08]  /*0000*/  LDC R1, c[0x0][0x37c] ;  /* 0x0000df00ff017b82 */ /* 0x000ff00000000800 */
[----:B------:R-:W0:Y:S01]  /*0010*/  S2UR UR6, SR_CTAID.Z ;  /* 0x00000000000679c3 */ /* 0x000e220000002700 */
[----:B------:R-:W1:Y:S01]  /*0020*/  LDCU UR7, c[0x0][0x370] ;  /* 0x00006e00ff0777ac */ /* 0x000e620008000800 */
[----:B------:R-:W2:Y:S01]  /*0030*/  S2R R4, SR_TID.Y ;  /* 0x0000000000047919 */ /* 0x000ea20000002200 */
[----:B------:R-:W0:Y:S01]  /*0040*/  LDCU UR8, c[0x0][0x374] ;  /* 0x00006e80ff0877ac */ /* 0x000e220008000800 */
[----:B------:R-:W2:Y:S04]  /*0050*/  S2R R7, SR_TID.Z ;  /* 0x0000000000077919 */ /* 0x000ea80000002300 */
[----:B------:R-:W3:Y:S01]  /*0060*/  S2UR UR5, SR_CTAID.Y ;  /* 0x00000000000579c3 */ /* 0x000ee20000002600 */
[----:B------:R-:W4:Y:S01]  /*0070*/  LDCU UR9, c[0x0][0x360] ;  /* 0x00006c00ff0977ac */ /* 0x000f220008000800 */
[----:B------:R-:W5:Y:S01]  /*0080*/  S2R R5, SR_TID.X ;  /* 0x0000000000057919 */ /* 0x000f620000002100 */
[----:B------:R-:W2:Y:S05]  /*0090*/  LDCU UR10, c[0x0][0x364] ;  /* 0x00006c80ff0a77ac */ /* 0x000eaa0008000800 */
[----:B------:R-:W1:Y:S01]  /*00a0*/  S2UR UR4, SR_CTAID.X ;  /* 0x00000000000479c3 */ /* 0x000e620000002500 */
[----:B------:R-:W5:Y:S07]  /*00b0*/  LDCU UR11, c[0x0][0x380] ;  /* 0x00007000ff0b77ac */ /* 0x000f6e0008000800 */
[----:B------:R-:W5:Y:S01]  /*00c0*/  LDC R3, c[0x0][0x368] ;  /* 0x0000da00ff037b82 */ /* 0x000f620000000800 */
[----:B0-----:R-:W-:-:S04]  /*00d0*/  UIMAD UR6, UR6, UR8, URZ ;  /* 0x00000008060672a4 */ /* 0x001fc8000f8e02ff */
[----:B---3--:R-:W-:-:S03]  /*00e0*/  UIADD3 UR6, UP0, UPT, UR6, UR5, URZ ;  /* 0x0000000506067290 */ /* 0x008fc6000ff1e0ff */
[----:B------:R-:W-:Y:S01]  /*00f0*/  UMOV UR5, URZ ;  /* 0x000000ff00057c82 */ /* 0x000fe20008000000 */
[----:B------:R-:W-:Y:S01]  /*0100*/  UIADD3.X UR8, UPT, UPT, URZ, URZ, URZ, UP0, !UPT ;  /* 0x000000ffff087290 */ /* 0x000fe200087fe4ff */
[----:B--2---:R-:W-:Y:S01]  /*0110*/  IMAD R4, R7, UR10, R4 ;  /* 0x0000000a07047c24 */ /* 0x004fe2000f8e0204 */
[----:B-1----:R-:W-:Y:S02]  /*0120*/  UIMAD.WIDE.U32 UR4, UR7, UR6, UR4 ;  /* 0x00000006070472a5 */ /* 0x002fe4000f8e0004 */
[----:B----4-:R-:W-:Y:S02]  /*0130*/  UIMAD UR6, UR9, UR10, URZ ;  /* 0x0000000a090672a4 */ /* 0x010fe4000f8e02ff */
[----:B-----5:R-:W-:Y:S01]  /*0140*/  IMAD R4, R4, UR9, R5 ;  /* 0x0000000904047c24 */ /* 0x020fe2000f8e0205 */
[----:B------:R-:W-:Y:S01]  /*0150*/  UIMAD UR8, UR8, UR7, URZ ;  /* 0x00000007080872a4 */ /* 0x000fe2000f8e02ff */
[----:B------:R-:W-:-:S03]  /*0160*/  IMAD.MOV.U32 R5, RZ, RZ, RZ ;  /* 0x000000ffff057224 */ /* 0x000fc600078e00ff */
[----:B------:R-:W-:Y:S01]  /*0170*/  UIADD3 UR5, UPT, UPT, UR5, UR8, URZ ;  /* 0x0000000805057290 */ /* 0x000fe2000fffe0ff */
[----:B------:R-:W-:-:S04]  /*0180*/  IMAD R3, R3, UR6, RZ ;  /* 0x0000000603037c24 */ /* 0x000fc8000f8e02ff */
[----:B------:R-:W-:Y:S01]  /*0190*/  IMAD.WIDE.U32 R4, R3, UR4, R4 ;  /* 0x0000000403047c25 */ /* 0x000fe2000f8e0004 */
[----:B------:R-:W-:-:S03]  /*01a0*/  USHF.R.S32.HI UR4, URZ, 0x1f, UR11 ;  /* 0x0000001fff047899 */ /* 0x000fc6000801140b */
[----:B------:R-:W-:Y:S01]  /*01b0*/  IMAD R7, R3, UR5, RZ ;  /* 0x0000000503077c24 */ /* 0x000fe2000f8e02ff */
[----:B------:R-:W-:-:S03]  /*01c0*/  ISETP.GE.U32.AND P0, PT, R4, UR11, PT ;  /* 0x0000000b04007c0c */ /* 0x000fc6000bf06070 */
[----:B------:R-:W-:-:S05]  /*01d0*/  IMAD.IADD R7, R5, 0x1, R7 ;  /* 0x0000000105077824 */ /* 0x000fca00078e0207 */
[----:B------:R-:W-:-:S13]  /*01e0*/  ISETP.GE.U32.AND.EX P0, PT, R7, UR4, PT, P0 ;  /* 0x0000000407007c0c */ /* 0x000fda000bf06100 */
[----:B------:R-:W-:Y:S05]  /*01f0*/  @P0 EXIT ;  /* 0x000000000000094d */ /* 0x000fea0003800000 */
[----:B------:R-:W0:Y:S01]  /*0200*/  LDCU.64 UR6, c[0x0][0x390] ;  /* 0x00007200ff0677ac */ /* 0x000e220008000a00 */
[----:B------:R-:W1:Y:S01]  /*0210*/  LDC.64 R16, c[0x0][0x388] ;  /* 0x0000e200ff107b82 */ /* 0x000e620000000a00 */
[----:B------:R-:W2:Y:S01]  /*0220*/  LDCU.64 UR4, c[0x0][0x358] ;  /* 0x00006b00ff0477ac */ /* 0x000ea20008000a00 */
[----:B0-----:R-:W-:-:S04]  /*0230*/  LEA R14, P0, R4, UR6, 0x4 ;  /* 0x00000006040e7c11 */ /* 0x001fc8000f8020ff */
[----:B------:R-:W-:-:S05]  /*0240*/  LEA.HI.X R15, R4, UR7, R7, 0x4, P0 ;  /* 0x00000007040f7c11 */ /* 0x000fca00080f2407 */
[----:B--2---:R-:W1:Y:S02]  /*0250*/  LDG.E.128 R8, desc[UR4][R14.64] ;  /* 0x000000040e087981 */ /* 0x004e64000c1e1d00 */
[----:B-1----:R-:W-:-:S04]  /*0260*/  IMAD.WIDE R12, R10, 0x4, R16 ;  /* 0x000000040a0c7825 */ /* 0x002fc800078e0210 */
[--C-:B------:R-:W-:Y:S02]  /*0270*/  IMAD.WIDE R10, R11, 0x4, R16.reuse ;  /* 0x000000040b0a7825 */ /* 0x100fe400078e0210 */
[----:B------:R-:W2:Y:S02]  /*0280*/  LDG.E R12, desc[UR4][R12.64] ;  /* 0x000000040c0c7981 */ /* 0x000ea4000c1e1900 */
[--C-:B------:R-:W-:Y:S02]  /*0290*/  IMAD.WIDE R2, R8, 0x4, R16.reuse ;  /* 0x0000000408027825 */ /* 0x100fe400078e0210 */
[----:B------:R-:W2:Y:S02]  /*02a0*/  LDG.E R11, desc[UR4][R10.64] ;  /* 0x000000040a0b7981 */ /* 0x000ea4000c1e1900 */
[----:B------:R-:W-:Y:S02]  /*02b0*/  IMAD.WIDE R8, R9, 0x4, R16 ;  /* 0x0000000409087825 */ /* 0x000fe400078e0210 */
[----:B------:R-:W3:Y:S04]  /*02c0*/  LDG.E R2, desc[UR4][R2.64] ;  /* 0x0000000402027981 */ /* 0x000ee8000c1e1900 */
[----:B------:R-:W3:Y:S01]  /*02d0*/  LDG.E R9, desc[UR4][R8.64] ;  /* 0x0000000408097981 */ /* 0x000ee2000c1e1900 */
[----:B------:R-:W-:Y:S01]  /*02e0*/  BSSY.RECONVERGENT B0, `(.L_x_1) ;  /* 0x000001e000007945 */ /* 0x000fe20003800200 */
[----:B--2---:R-:W-:-:S04]  /*02f0*/  FMNMX R0, R12, R11, PT ;  /* 0x0000000b0c007209 */ /* 0x004fc80003800000 */
[----:B---3--:R-:W-:-:S05]  /*0300*/  FMNMX3 R0, R2, R9, R0, PT ;  /* 0x0000000902007276 */ /* 0x008fca0003800000 */
[----:B------:R-:W-:Y:S01]  /*0310*/  FMUL R14, R0, -1.4426950216293334961 ;  /* 0xbfb8aa3b000e7820 */ /* 0x000fe20000400000 */
[----:B------:R-:W-:-:S04]  /*0320*/  FMNMX R0, R12, R11, !PT ;  /* 0x0000000b0c007209 */ /* 0x000fc80007800000 */
[----:B------:R-:W-:Y:S02]  /*0330*/  FSETP.GEU.AND P1, PT, R14, -126, PT ;  /* 0xc2fc00000e00780b */ /* 0x000fe40003f2e000 */
[----:B------:R-:W-:-:S05]  /*0340*/  FMNMX3 R0, R2, R9, R0, !PT ;  /* 0x0000000902007276 */ /* 0x000fca0007800000 */
[----:B------:R-:W-:-:S06]  /*0350*/  FMUL R6, R0, -1.4426950216293334961 ;  /* 0xbfb8aa3b00067820 */ /* 0x000fcc0000400000 */
[----:B------:R-:W-:Y:S01]  /*0360*/  @!P1 FMUL R14, R14, 0.5 ;  /* 0x3f0000000e0e9820 */ /* 0x000fe20000400000 */
[----:B------:R-:W-:-:S03]  /*0370*/  FSETP.GEU.AND P0, PT, R6, -126, PT ;  /* 0xc2fc00000600780b */ /* 0x000fc60003f0e000 */
[----:B------:R-:W0:Y:S10]  /*0380*/  MUFU.EX2 R12, R14 ;  /* 0x0000000e000c7308 */ /* 0x000e340000000800 */
[----:B------:R-:W-:-:S04]  /*0390*/  @!P0 FMUL R6, R6, 0.5 ;  /* 0x3f00000006068820 */ /* 0x000fc80000400000 */
[----:B------:R-:W1:Y:S01]  /*03a0*/  MUFU.EX2 R0, R6 ;  /* 0x0000000600007308 */ /* 0x000e620000000800 */
[----:B0-----:R-:W-:-:S04]  /*03b0*/  @!P1 FMUL R12, R12, R12 ;  /* 0x0000000c0c0c9220 */ /* 0x001fc80000400000 */
[----:B------:R-:W-:-:S05]  /*03c0*/  FADD R12, R12, 1 ;  /* 0x3f8000000c0c7421 */ /* 0x000fca0000000000 */
[----:B------:R-:W-:-:S04]  /*03d0*/  FMNMX R3, R12, 9.9999997473787516356e-06, !PT ;  /* 0x3727c5ac0c037809 */ /* 0x000fc80007800000 */
[----:B------:R-:W0:Y:S01]  /*03e0*/  MUFU.RCP R2, R3 ;  /* 0x0000000300027308 */ /* 0x000e220000001000 */
[----:B-1----:R-:W-:-:S04]  /*03f0*/  @!P0 FMUL R0, R0, R0 ;  /* 0x0000000000008220 */ /* 0x002fc80000400000 */
[----:B------:R-:W-:-:S05]  /*0400*/  FADD R0, R0, 1 ;  /* 0x3f80000000007421 */ /* 0x000fca0000000000 */
[----:B------:R-:W-:-:S04]  /*0410*/  FMNMX R0, R0, 9.9999997473787516356e-06, !PT ;  /* 0x3727c5ac00007809 */ /* 0x000fc80007800000 */
[----:B------:R-:W1:Y:S01]  /*0420*/  FCHK P0, R0, R3 ;  /* 0x0000000300007302 */ /* 0x000e620000000000 */
[----:B0-----:R-:W-:-:S04]  /*0430*/  FFMA R9, -R3, R2, 1 ;  /* 0x3f80000003097423 */ /* 0x001fc80000000102 */
[----:B------:R-:W-:-:S04]  /*0440*/  FFMA R9, R2, R9, R2 ;  /* 0x0000000902097223 */ /* 0x000fc80000000002 */
[----:B------:R-:W-:-:S04]  /*0450*/  FFMA R2, R0, R9, RZ ;  /* 0x0000000900027223 */ /* 0x000fc800000000ff */
[----:B------:R-:W-:-:S04]  /*0460*/  FFMA R8, -R3, R2, R0 ;  /* 0x0000000203087223 */ /* 0x000fc80000000100 */
[----:B------:R-:W-:Y:S01]  /*0470*/  FFMA R2, R9, R8, R2 ;  /* 0x0000000809027223 */ /* 0x000fe20000000002 */
[----:B-1----:R-:W-:Y:S06]  /*0480*/  @!P0 BRA `(.L_x_2) ;  /* 0x00000000000c8947 */ /* 0x002fec0003800000 */
[----:B------:R-:W-:-:S07]  /*0490*/  MOV R2, 0x4b0 ;  /* 0x000004b000027802 */ /* 0x000fce0000000f00 */
[----:B------:R-:W-:Y:S05]  /*04a0*/  CALL.REL.NOINC `($__internal_0_$__cuda_sm3x_div_rn_noftz_f32_slowpath) ;  /* 0x00000000002c7944 */ /* 0x000fea0003c00000 */
[----:B------:R-:W-:-:S07]  /*04b0*/  IMAD.MOV.U32 R2, RZ, RZ, R0 ;  /* 0x000000ffff027224 */ /* 0x000fce00078e0000 */
.L_x_2:
[----:B------:R-:W-:Y:S05]  /*04c0*/  BSYNC.RECONVERGENT B0 ;  /* 0x0000000000007941 */ /* 0x000fea0003800200 */
.L_x_1:
[----:B------:R-:W0:Y:S01]  /*04d0*/  LDCU.64 UR8, c[0x0][0x398] ;  /* 0x00007300ff0877ac */ /* 0x000e220008000a00 */
[----:B------:R-:W-:Y:S01]  /*04e0*/  FADD R2, -R2, 1 ;  /* 0x3f80000002027421 */ /* 0x000fe20000000100 */
[----:B------:R-:W1:Y:S01]  /*04f0*/  LDCU UR6, c[0x0][0x3a0] ;  /* 0x00007400ff0677ac */ /* 0x000e620008000800 */
[----:B0-----:R-:W-:-:S03]  /*0500*/  IADD3 R4, P1, PT, R4, UR8, RZ ;  /* 0x0000000804047c10 */ /* 0x001fc6000ff3e0ff */
[----:B-1----:R-:W-:Y:S02]  /*0510*/  FSETP.GT.AND P0, PT, R2, UR6, PT ;  /* 0x0000000602007c0b */ /* 0x002fe4000bf04000 */
[----:B------:R-:W-:Y:S02]  /*0520*/  IADD3.X R5, PT, PT, R7, UR9, RZ, P1, !PT ;  /* 0x0000000907057c10 */ /* 0x000fe40008ffe4ff */
[----:B------:R-:W-:-:S05]  /*0530*/  SEL R3, RZ, 0x1, !P0 ;  /* 0x00000001ff037807 */ /* 0x000fca0004000000 */
[----:B------:R-:W-:Y:S01]  /*0540*/  STG.E.U8 desc[UR4][R4.64], R3 ;  /* 0x0000000304007986 */ /* 0x000fe2000c101104 */
[----:B------:R-:W-:Y:S05]  /*0550*/  EXIT ;  /* 0x000000000000794d */ /* 0x000fea0003800000 */
        .weak           $__internal_0_$__cuda_sm3x_div_rn_noftz_f32_slowpath
        .type           $__internal_0_$__cuda_sm3x_div_rn_noftz_f32_slowpath,@function
        .size           $__internal_0_$__cuda_sm3x_div_rn_noftz_f32_slowpath,(.L_x_15 - $__internal_0_$__cuda_sm3x_div_rn_noftz_f32_slowpath)
$__internal_0_$__cuda_sm3x_div_rn_noftz_f32_slowpath:
[--C-:B------:R-:W-:Y:S01]  /*0560*/  SHF.R.U32.HI R8, RZ, 0x17, R3.reuse ;  /* 0x00000017ff087819 */ /* 0x100fe20000011603 */
[----:B------:R-:W-:Y:S01]  /*0570*/  BSSY.RECONVERGENT B1, `(.L_x_3) ;  /* 0x0000064000017945 */ /* 0x000fe20003800200 */
[--C-:B------:R-:W-:Y:S01]  /*0580*/  SHF.R.U32.HI R6, RZ, 0x17, R0.reuse ;  /* 0x00000017ff067819 */ /* 0x100fe20000011600 */
[----:B------:R-:W-:Y:S01]  /*0590*/  IMAD.MOV.U32 R10, RZ, RZ, R0 ;  /* 0x000000ffff0a7224 */ /* 0x000fe200078e0000 */
[----:B------:R-:W-:Y:S01]  /*05a0*/  LOP3.LUT R9, R8, 0xff, RZ, 0xc0, !PT ;  /* 0x000000ff08097812 */ /* 0x000fe200078ec0ff */
[----:B------:R-:W-:Y:S01]  /*05b0*/  IMAD.MOV.U32 R11, RZ, RZ, R3 ;  /* 0x000000ffff0b7224 */ /* 0x000fe200078e0003 */
[----:B------:R-:W-:-:S03]  /*05c0*/  LOP3.LUT R8, R6, 0xff, RZ, 0xc0, !PT ;  /* 0x000000ff06087812 */ /* 0x000fc600078ec0ff */
[----:B------:R-:W-:Y:S02]  /*05d0*/  VIADD R13, R9, 0xffffffff ;  /* 0xffffffff090d7836 */ /* 0x000fe40000000000 */
[----:B------:R-:W-:-:S03]  /*05e0*/  VIADD R12, R8, 0xffffffff ;  /* 0xffffffff080c7836 */ /* 0x000fc60000000000 */
[----:B------:R-:W-:-:S04]  /*05f0*/  ISETP.GT.U32.AND P0, PT, R13, 0xfd, PT ;  /* 0x000000fd0d00780c */ /* 0x000fc80003f04070 */
[----:B------:R-:W-:-:S13]  /*0600*/  ISETP.GT.U32.OR P0, PT, R12, 0xfd, P0 ;  /* 0x000000fd0c00780c */ /* 0x000fda0000704470 */
[----:B------:R-:W-:Y:S01]  /*0610*/  @!P0 IMAD.MOV.U32 R6, RZ, RZ, RZ ;  /* 0x000000ffff068224 */ /* 0x000fe200078e00ff */
[----:B------:R-:W-:Y:S06]  /*0620*/  @!P0 BRA `(.L_x_4) ;  /* 0x00000000005c8947 */ /* 0x000fec0003800000 */
[----:B------:R-:W-:Y:S02]  /*0630*/  FSETP.GTU.FTZ.AND P0, PT, |R0|, +INF , PT ;  /* 0x7f8000000000780b */ /* 0x000fe40003f1c200 */
[----:B------:R-:W-:-:S04]  /*0640*/  FSETP.GTU.FTZ.AND P1, PT, |R3|, +INF , PT ;  /* 0x7f8000000300780b */ /* 0x000fc80003f3c200 */
[----:B------:R-:W-:-:S13]  /*0650*/  PLOP3.LUT P0, PT, P0, P1, PT, 0xf8, 0x8f ;  /* 0x00000000008f781c */ /* 0x000fda0000703f70 */
[----:B------:R-:W-:Y:S05]  /*0660*/  @P0 BRA `(.L_x_5) ;  /* 0x00000004004c0947 */ /* 0x000fea0003800000 */
[----:B------:R-:W-:-:S13]  /*0670*/  LOP3.LUT P0, RZ, R11, 0x7fffffff, R10, 0xc8, !PT ;  /* 0x7fffffff0bff7812 */ /* 0x000fda000780c80a */
[----:B------:R-:W-:Y:S05]  /*0680*/  @!P0 BRA `(.L_x_6) ;  /* 0x00000004003c8947 */ /* 0x000fea0003800000 */
[C---:B------:R-:W-:Y:S02]  /*0690*/  FSETP.NEU.FTZ.AND P2, PT, |R0|.reuse, +INF , PT ;  /* 0x7f8000000000780b */ /* 0x040fe40003f5d200 */
[----:B------:R-:W-:Y:S02]  /*06a0*/  FSETP.NEU.FTZ.AND P1, PT, |R3|, +INF , PT ;  /* 0x7f8000000300780b */ /* 0x000fe40003f3d200 */
[----:B------:R-:W-:-:S11]  /*06b0*/  FSETP.NEU.FTZ.AND P0, PT, |R0|, +INF , PT ;  /* 0x7f8000000000780b */ /* 0x000fd60003f1d200 */
[----:B------:R-:W-:Y:S05]  /*06c0*/  @!P1 BRA !P2, `(.L_x_6) ;  /* 0x00000004002c9947 */ /* 0x000fea0005000000 */
[----:B------:R-:W-:-:S04]  /*06d0*/  LOP3.LUT P2, RZ, R10, 0x7fffffff, RZ, 0xc0, !PT ;  /* 0x7fffffff0aff7812 */ /* 0x000fc8000784c0ff */
[----:B------:R-:W-:-:S13]  /*06e0*/  PLOP3.LUT P1, PT, P1, P2, PT, 0x2f, 0xf2 ;  /* 0x0000000000f2781c */ /* 0x000fda0000f24577 */
[----:B------:R-:W-:Y:S05]  /*06f0*/  @P1 BRA `(.L_x_7) ;  /* 0x0000000400181947 */ /* 0x000fea0003800000 */
[----:B------:R-:W-:-:S04]  /*0700*/  LOP3.LUT P1, RZ, R11, 0x7fffffff, RZ, 0xc0, !PT ;  /* 0x7fffffff0bff7812 */ /* 0x000fc8000782c0ff */
[----:B------:R-:W-:-:S13]  /*0710*/  PLOP3.LUT P0, PT, P0, P1, PT, 0x2f, 0xf2 ;  /* 0x0000000000f2781c */ /* 0x000fda0000702577 */
[----:B------:R-:W-:Y:S05]  /*0720*/  @P0 BRA `(.L_x_8) ;  /* 0x0000000400000947 */ /* 0x000fea0003800000 */
[----:B------:R-:W-:Y:S02]  /*0730*/  ISETP.GE.AND P0, PT, R12, RZ, PT ;  /* 0x000000ff0c00720c */ /* 0x000fe40003f06270 */
[----:B------:R-:W-:-:S11]  /*0740*/  ISETP.GE.AND P1, PT, R13, RZ, PT ;  /* 0x000000ff0d00720c */ /* 0x000fd60003f26270 */
[----:B------:R-:W-:Y:S02]  /*0750*/  @P0 IMAD.MOV.U32 R6, RZ, RZ, RZ ;  /* 0x000000ffff060224 */ /* 0x000fe400078e00ff */
[----:B------:R-:W-:Y:S01]  /*0760*/  @!P0 FFMA R10, R0, 1.84467440737095516160e+19, RZ ;  /* 0x5f800000000a8823 */ /* 0x000fe200000000ff */
[----:B------:R-:W-:Y:S02]  /*0770*/  @!P0 IMAD.MOV.U32 R6, RZ, RZ, -0x40 ;  /* 0xffffffc0ff068424 */ /* 0x000fe400078e00ff */
[----:B------:R-:W-:Y:S02]  /*0780*/  @!P1 FFMA R11, R3, 1.84467440737095516160e+19, RZ ;  /* 0x5f800000030b9823 */ /* 0x000fe400000000ff */
[----:B------:R-:W-:-:S07]  /*0790*/  @!P1 VIADD R6, R6, 0x40 ;  /* 0x0000004006069836 */ /* 0x000fce0000000000 */
.L_x_4:
[----:B------:R-:W-:Y:S01]  /*07a0*/  LEA R0, R9, 0xc0800000, 0x17 ;  /* 0xc080000009007811 */ /* 0x000fe200078eb8ff */
[----:B------:R-:W-:Y:S01]  /*07b0*/  VIADD R8, R8, 0xffffff81 ;  /* 0xffffff8108087836 */ /* 0x000fe20000000000 */
[----:B------:R-:W-:Y:S03]  /*07c0*/  BSSY.RECONVERGENT B2, `(.L_x_9) ;  /* 0x0000035000027945 */ /* 0x000fe60003800200 */
[----:B------:R-:W-:Y:S01]  /*07d0*/  IMAD.IADD R11, R11, 0x1, -R0 ;  /* 0x000000010b0b7824 */ /* 0x000fe200078e0a00 */
[C---:B------:R-:W-:Y:S01]  /*07e0*/  IADD3 R9, PT, PT, R8.reuse, 0x7f, -R9 ;  /* 0x0000007f08097810 */ /* 0x040fe20007ffe809 */
[----:B------:R-:W-:Y:S02]  /*07f0*/  IMAD R0, R8, -0x800000, R10 ;  /* 0xff80000008007824 */ /* 0x000fe400078e020a */
[----:B------:R-:W0:Y:S01]  /*0800*/  MUFU.RCP R3, R11 ;  /* 0x0000000b00037308 */ /* 0x000e220000001000 */
[----:B------:R-:W-:Y:S01]  /*0810*/  FADD.FTZ R13, -R11, -RZ ;  /* 0x800000ff0b0d7221 */ /* 0x000fe20000010100 */
[----:B------:R-:W-:-:S03]  /*0820*/  IMAD.IADD R9, R9, 0x1, R6 ;  /* 0x0000000109097824 */ /* 0x000fc600078e0206 */
[----:B0-----:R-:W-:-:S04]  /*0830*/  FFMA R12, R3, R13, 1 ;  /* 0x3f800000030c7423 */ /* 0x001fc8000000000d */
[----:B------:R-:W-:-:S04]  /*0840*/  FFMA R12, R3, R12, R3 ;  /* 0x0000000c030c7223 */ /* 0x000fc80000000003 */
[----:B------:R-:W-:-:S04]  /*0850*/  FFMA R3, R0, R12, RZ ;  /* 0x0000000c00037223 */ /* 0x000fc800000000ff */
[----:B------:R-:W-:-:S04]  /*0860*/  FFMA R10, R13, R3, R0 ;  /* 0x000000030d0a7223 */ /* 0x000fc80000000000 */
[----:B------:R-:W-:-:S04]  /*0870*/  FFMA R15, R12, R10, R3 ;  /* 0x0000000a0c0f7223 */ /* 0x000fc80000000003 */
[----:B------:R-:W-:-:S04]  /*0880*/  FFMA R10, R13, R15, R0 ;  /* 0x0000000f0d0a7223 */ /* 0x000fc80000000000 */
[----:B------:R-:W-:-:S05]  /*0890*/  FFMA R0, R12, R10, R15 ;  /* 0x0000000a0c007223 */ /* 0x000fca000000000f */
[----:B------:R-:W-:-:S04]  /*08a0*/  SHF.R.U32.HI R3, RZ, 0x17, R0 ;  /* 0x00000017ff037819 */ /* 0x000fc80000011600 */
[----:B------:R-:W-:-:S05]  /*08b0*/  LOP3.LUT R3, R3, 0xff, RZ, 0xc0, !PT ;  /* 0x000000ff03037812 */ /* 0x000fca00078ec0ff */
[----:B------:R-:W-:-:S04]  /*08c0*/  IMAD.IADD R11, R3, 0x1, R9 ;  /* 0x00000001030b7824 */ /* 0x000fc800078e0209 */
[----:B------:R-:W-:-:S05]  /*08d0*/  VIADD R3, R11, 0xffffffff ;  /* 0xffffffff0b037836 */ /* 0x000fca0000000000 */
[----:B------:R-:W-:-:S13]  /*08e0*/  ISETP.GE.U32.AND P0, PT, R3, 0xfe, PT ;  /* 0x000000fe0300780c */ /* 0x000fda0003f06070 */
[----:B------:R-:W-:Y:S05]  /*08f0*/  @!P0 BRA `(.L_x_10) ;  /* 0x0000000000808947 */ /* 0x000fea0003800000 */
[----:B------:R-:W-:-:S13]  /*0900*/  ISETP.GT.AND P0, PT, R11, 0xfe, PT ;  /* 0x000000fe0b00780c */ /* 0x000fda0003f04270 */
[----:B------:R-:W-:Y:S05]  /*0910*/  @P0 BRA `(.L_x_11) ;  /* 0x00000000006c0947 */ /* 0x000fea0003800000 */
[----:B------:R-:W-:-:S13]  /*0920*/  ISETP.GE.AND P0, PT, R11, 0x1, PT ;  /* 0x000000010b00780c */ /* 0x000fda0003f06270 */
[----:B------:R-:W-:Y:S05]  /*0930*/  @P0 BRA `(.L_x_12) ;  /* 0x0000000000740947 */ /* 0x000fea0003800000 */
[----:B------:R-:W-:Y:S02]  /*0940*/  ISETP.GE.AND P0, PT, R11, -0x18, PT ;  /* 0xffffffe80b00780c */ /* 0x000fe40003f06270 */
[----:B------:R-:W-:-:S11]  /*0950*/  LOP3.LUT R0, R0, 0x80000000, RZ, 0xc0, !PT ;  /* 0x8000000000007812 */ /* 0x000fd600078ec0ff */
[----:B------:R-:W-:Y:S05]  /*0960*/  @!P0 BRA `(.L_x_12) ;  /* 0x0000000000688947 */ /* 0x000fea0003800000 */
[CCC-:B------:R-:W-:Y:S01]  /*0970*/  FFMA.RZ R3, R12.reuse, R10.reuse, R15.reuse ;  /* 0x0000000a0c037223 */ /* 0x1c0fe2000000c00f */
[C---:B------:R-:W-:Y:S02]  /*0980*/  VIADD R9, R11.reuse, 0x20 ;  /* 0x000000200b097836 */ /* 0x040fe40000000000 */
[CCC-:B------:R-:W-:Y:S01]  /*0990*/  FFMA.RM R6, R12.reuse, R10.reuse, R15.reuse ;  /* 0x0000000a0c067223 */ /* 0x1c0fe2000000400f */
[----:B------:R-:W-:Y:S02]  /*09a0*/  ISETP.NE.AND P2, PT, R11, RZ, PT ;  /* 0x000000ff0b00720c */ /* 0x000fe40003f45270 */
[----:B------:R-:W-:Y:S01]  /*09b0*/  LOP3.LUT R8, R3, 0x7fffff, RZ, 0xc0, !PT ;  /* 0x007fffff03087812 */ /* 0x000fe200078ec0ff */
[----:B------:R-:W-:Y:S01]  /*09c0*/  FFMA.RP R3, R12, R10, R15 ;  /* 0x0000000a0c037223 */ /* 0x000fe2000000800f */
[----:B------:R-:W-:Y:S01]  /*09d0*/  IMAD.MOV R10, RZ, RZ, -R11 ;  /* 0x000000ffff0a7224 */ /* 0x000fe200078e0a0b */
[----:B------:R-:W-:Y:S02]  /*09e0*/  ISETP.NE.AND P1, PT, R11, RZ, PT ;  /* 0x000000ff0b00720c */ /* 0x000fe40003f25270 */
[----:B------:R-:W-:-:S02]  /*09f0*/  LOP3.LUT R8, R8, 0x800000, RZ, 0xfc, !PT ;  /* 0x0080000008087812 */ /* 0x000fc400078efcff */
[----:B------:R-:W-:Y:S02]  /*0a00*/  FSETP.NEU.FTZ.AND P0, PT, R3, R6, PT ;  /* 0x000000060300720b */ /* 0x000fe40003f1d000 */
[----:B------:R-:W-:Y:S02]  /*0a10*/  SHF.L.U32 R9, R8, R9, RZ ;  /* 0x0000000908097219 */ /* 0x000fe400000006ff */
[----:B------:R-:W-:Y:S02]  /*0a20*/  SEL R3, R10, RZ, P2 ;  /* 0x000000ff0a037207 */ /* 0x000fe40001000000 */
[----:B------:R-:W-:Y:S02]  /*0a30*/  ISETP.NE.AND P1, PT, R9, RZ, P1 ;  /* 0x000000ff0900720c */ /* 0x000fe40000f25270 */
[----:B------:R-:W-:Y:S02]  /*0a40*/  SHF.R.U32.HI R3, RZ, R3, R8 ;  /* 0x00000003ff037219 */ /* 0x000fe40000011608 */
[----:B------:R-:W-:-:S02]  /*0a50*/  PLOP3.LUT P0, PT, P0, P1, PT, 0xf8, 0x8f ;  /* 0x00000000008f781c */ /* 0x000fc40000703f70 */
[----:B------:R-:W-:Y:S02]  /*0a60*/  SHF.R.U32.HI R9, RZ, 0x1, R3 ;  /* 0x00000001ff097819 */ /* 0x000fe40000011603 */
[----:B------:R-:W-:-:S04]  /*0a70*/  SEL R6, RZ, 0x1, !P0 ;  /* 0x00000001ff067807 */ /* 0x000fc80004000000 */
[----:B------:R-:W-:-:S04]  /*0a80*/  LOP3.LUT R6, R6, 0x1, R9, 0xf8, !PT ;  /* 0x0000000106067812 */ /* 0x000fc800078ef809 */
[----:B------:R-:W-:-:S05]  /*0a90*/  LOP3.LUT R6, R6, R3, RZ, 0xc0, !PT ;  /* 0x0000000306067212 */ /* 0x000fca00078ec0ff */
[----:B------:R-:W-:-:S05]  /*0aa0*/  IMAD.IADD R9, R9, 0x1, R6 ;  /* 0x0000000109097824 */ /* 0x000fca00078e0206 */
[----:B------:R-:W-:Y:S01]  /*0ab0*/  LOP3.LUT R0, R9, R0, RZ, 0xfc, !PT ;  /* 0x0000000009007212 */ /* 0x000fe200078efcff */
[----:B------:R-:W-:Y:S06]  /*0ac0*/  BRA `(.L_x_12) ;  /* 0x0000000000107947 */ /* 0x000fec0003800000 */
.L_x_11:
[----:B------:R-:W-:-:S04]  /*0ad0*/  LOP3.LUT R0, R0, 0x80000000, RZ, 0xc0, !PT ;  /* 0x8000000000007812 */ /* 0x000fc800078ec0ff */
[----:B------:R-:W-:Y:S01]  /*0ae0*/  LOP3.LUT R0, R0, 0x7f800000, RZ, 0xfc, !PT ;  /* 0x7f80000000007812 */ /* 0x000fe200078efcff */
[----:B------:R-:W-:Y:S06]  /*0af0*/  BRA `(.L_x_12) ;  /* 0x0000000000047947 */ /* 0x000fec0003800000 */
.L_x_10:
[----:B------:R-:W-:-:S07]  /*0b00*/  IMAD R0, R9, 0x800000, R0 ;  /* 0x0080000009007824 */ /* 0x000fce00078e0200 */
.L_x_12:
[----:B------:R-:W-:Y:S05]  /*0b10*/  BSYNC.RECONVERGENT B2 ;  /* 0x0000000000027941 */ /* 0x000fea0003800200 */
.L_x_9:
[----:B------:R-:W-:Y:S05]  /*0b20*/  BRA `(.L_x_13) ;  /* 0x0000000000207947 */ /* 0x000fea0003800000 */
.L_x_8:
[----:B------:R-:W-:-:S04]  /*0b30*/  LOP3.LUT R0, R11, 0x80000000, R10, 0x48, !PT ;  /* 0x800000000b007812 */ /* 0x000fc800078e480a */
[----:B------:R-:W-:Y:S01]  /*0b40*/  LOP3.LUT R0, R0, 0x7f800000, RZ, 0xfc, !PT ;  /* 0x7f80000000007812 */ /* 0x000fe200078efcff */
[----:B------:R-:W-:Y:S06]  /*0b50*/  BRA `(.L_x_13) ;  /* 0x0000000000147947 */ /* 0x000fec0003800000 */
.L_x_7:
[----:B------:R-:W-:Y:S01]  /*0b60*/  LOP3.LUT R0, R11, 0x80000000, R10, 0x48, !PT ;  /* 0x800000000b007812 */ /* 0x000fe200078e480a */
[----:B------:R-:W-:Y:S06]  /*0b70*/  BRA `(.L_x_13) ;  /* 0x00000000000c7947 */ /* 0x000fec0003800000 */
.L_x_6:
[----:B------:R-:W0:Y:S01]  /*0b80*/  MUFU.RSQ R0, -QNAN ;  /* 0xffc0000000007908 */ /* 0x000e220000001400 */
[----:B------:R-:W-:Y:S05]  /*0b90*/  BRA `(.L_x_13) ;  /* 0x0000000000047947 */ /* 0x000fea0003800000 */
.L_x_5:
[----:B------:R-:W-:-:S07]  /*0ba0*/  FADD.FTZ R0, R0, R3 ;  /* 0x0000000300007221 */ /* 0x000fce0000010000 */
.L_x_13:
[----:B------:R-:W-:Y:S05]  /*0bb0*/  BSYNC.RECONVERGENT B1 ;  /* 0x0000000000017941 */ /* 0x000fea0003800200 */
.L_x_3:
[----:B------:R-:W-:-:S04]  /*0bc0*/  IMAD.MOV.U32 R3, RZ, RZ, 0x0 ;  /* 0x00000000ff037424 */ /* 0x000fc800078e00ff */
[----:B0-----:R-:W-:Y:S05]  /*0bd0*/  RET.REL.NODEC R2 `(_Z23GetVisibleTetCUDAKerneliPKfPK4int4Pbf) ;  /* 0xfffffff402087950 */ /* 0x001fea0003c3ffff */
.L_x_14:
        /* <DEDUP_REMOVED lines=10> */
.L_x_15:


//--------------------- .nv.shared.reserved.0     --------------------------
	.section	.nv.shared.reserved.0,"aw",@nobits
	.weak		__nv_reservedSMEM_offset_0_alias
	.size		__nv_reservedSMEM_offset_0_alias, 0, 64
	.other		__nv_reservedSMEM_offset_0_alias,@"STO_CUDA_RESERVED_SHARED STV_DEFAULT"
__nv_reservedSMEM_offset_0_alias:
	.zero		0
	.zero		64


//--------------------- .nv.global                --------------------------
	.section	.nv.global,"aw",@nobits
.nv.global:
	.type		_ZN34_INTERNAL_e62531fd_4_k_cu_bbf0fce06thrust24THRUST_300001_SM_1000_NS12placeholders2_5E,@object
	.size		_ZN34_INTERNAL_e62531fd_4_k_cu_bbf0fce06thrust24THRUST_300001_SM_1000_NS12placeholders2_5E,(_ZN34_INTERNAL_e62531fd_4_k_cu_bbf0fce04cuda3std3__45__cpo6cbeginE - _ZN34_INTERNAL_e62531fd_4_k_cu_bbf0fce06thrust24THRUST_300001_SM_1000_NS12placeholders2_5E)
_ZN34_INTERNAL_e62531fd_4_k_cu_bbf0fce06thrust24THRUST_300001_SM_1000_NS12placeholders2_5E:
	.zero		1
	.type		_ZN34_INTERNAL_e62531fd_4_k_cu_bbf0fce04cuda3std3__45__cpo6cbeginE,@object
	.size		_ZN34_INTERNAL_e62531fd_4_k_cu_bbf0fce04cuda3std3__45__cpo6cbeginE,(_ZN34_INTERNAL_e62531fd_4_k_cu_bbf0fce04cuda3std6ranges3__45__cpo6cbeginE - _ZN34_INTERNAL_e62531fd_4_k_cu_bbf0fce04cuda3std3__45__cpo6cbeginE)
_ZN34_INTERNAL_e62531fd_4_k_cu_bbf0fce04cuda3std3__45__cpo6cbeginE:
	.zero		1
	.type		_ZN34_INTERNAL_e62531fd_4_k_cu_bbf0fce04cuda3std6ranges3__45__cpo6cbeginE,@object
	.size		_ZN34_INTERNAL_e62531fd_4_k_cu_bbf0fce04cuda3std6ranges3__45__cpo6cbeginE,(_ZN34_INTERNAL_e62531fd_4_k_cu_bbf0fce04cuda3std3__48in_placeE - _ZN34_INTERNAL_e62531fd_4_k_cu_bbf0fce04cuda3std6ranges3__45__cpo6cbeginE)
_ZN34_INTERNAL_e62531fd_4_k_cu_bbf0fce04cuda3std6ranges3__45__cpo6cbeginE:
	.zero		1
	.type		_ZN34_INTERNAL_e62531fd_4_k_cu_bbf0fce04cuda3std3__48in_placeE,@object
	.size		_ZN34_INTERNAL_e62531fd_4_k_cu_bbf0fce04cuda3std3__48in_placeE,(_ZN34_INTERNAL_e62531fd_4_k_cu_bbf0fce04cuda3std6ranges3__45__cpo4sizeE - _ZN34_INTERNAL_e62531fd_4_k_cu_bbf0fce04cuda3std3__48in_placeE)
_ZN34_INTERNAL_e62531fd_4_k_cu_bbf0fce04cuda3std3__48in_placeE:
	.zero		1
	.type		_ZN34_INTERNAL_e62531fd_4_k_cu_bbf0fce04cuda3std6ranges3__45__cpo4sizeE,@object
	.size		_ZN34_INTERNAL_e62531fd_4_k_cu_bbf0fce04cuda3std6ranges3__45__cpo4sizeE,(_ZN34_INTERNAL_e62531fd_4_k_cu_bbf0fce06thrust24THRUST_300001_SM_1000_NS12placeholders2_9E - _ZN34_INTERNAL_e62531fd_4_k_cu_bbf0fce04cuda3std6ranges3__45__cpo4sizeE)
_ZN34_INTERNAL_e62531fd_4_k_cu_bbf0fce04cuda3std6ranges3__45__cpo4sizeE:
	.zero		1
	.type		_ZN34_INTERNAL_e62531fd_4_k_cu_bbf0fce06thrust24THRUST_300001_SM_1000_NS12placeholders2_9E,@object
	.size		_ZN34_INTERNAL_e62531fd_4_k_cu_bbf0fce06thrust24THRUST_300001_SM_1000_NS12placeholders2_9E,(_ZN34_INTERNAL_e62531fd_4_k_cu_bbf0fce04cuda3std3__45__cpo7crbeginE - _ZN34_INTERNAL_e62531fd_4_k_cu_bbf0fce06thrust24THRUST_300001_SM_1000_NS12placeholders2_9E)
_ZN34_INTERNAL_e62531fd_4_k_cu_bbf0fce06thrust24THRUST_300001_SM_1000_NS12placeholders2_9E:
	.zero		1
	.type		_ZN34_INTERNAL_e62531fd_4_k_cu_bbf0fce04cuda3std3__45__cpo7crbeginE,@object
	.size		_ZN34_INTERNAL_e62531fd_4_k_cu_bbf0fce04cuda3std3__45__cpo7crbeginE,(_ZN34_INTERNAL_e62531fd_4_k_cu_bbf0fce04cuda3std6ranges3__45__cpo4nextE - _ZN34_INTERNAL_e62531fd_4_k_cu_bbf0fce04cuda3std3__45__cpo7crbeginE)
_ZN34_INTERNAL_e62531fd_4_k_cu_bbf0fce04cuda3std3__45__cpo7crbeginE:
	.zero		1
	.type		_ZN34_INTERNAL_e62531fd_4_k_cu_bbf0fce04cuda3std6ranges3__45__cpo4nextE,@object
	.size		_ZN34_INTERNAL_e62531fd_4_k_cu_bbf0fce04cuda3std6ranges3__45__cpo4nextE,(_ZN34_INTERNAL_e62531fd_4_k_cu_bbf0fce04cuda3std6ranges3__45__cpo4swapE - _ZN34_INTERNAL_e62531fd_4_k_cu_bbf0fce04cuda3std6ranges3__45__cpo4nextE)
_ZN34_INTERNAL_e62531fd_4_k_cu_bbf0fce04cuda3std6ranges3__45__cpo4nextE:
	.zero		1
	.type		_ZN34_INTERNAL_e62531fd_4_k_cu_bbf0fce04cuda3std6ranges3__45__cpo4swapE,@object
	.size		_ZN34_INTERNAL_e62531fd_4_k_cu_bbf0fce04cuda3std6ranges3__45__cpo4swapE,(_ZN34_INTERNAL_e62531fd_4_k_cu_bbf0fce06thrust24THRUST_300001_SM_1000_NS12placeholders2_1E - _ZN34_INTERNAL_e62531fd_4_k_cu_bbf0fce04cuda3std6ranges3__45__cpo4swapE)
_ZN34_INTERNAL_e62531fd_4_k_cu_bbf0fce04cuda3std6ranges3__45__cpo4swapE:
	.zero		1
	.type		_ZN34_INTERNAL_e62531fd_4_k_cu_bbf0fce06thrust24THRUST_300001_SM_1000_NS12placeholders2_1E,@object
	.size		_ZN34_INTERNAL_e62531fd_4_k_cu_bbf0fce06thrust24THRUST_300001_SM_1000_NS12placeholders2_1E,(_ZN34_INTERNAL_e62531fd_4_k_cu_bbf0fce06thrust24THRUST_300001_SM_1000_NS12placeholders2_3E - _ZN34_INTERNAL_e62531fd_4_k_cu_bbf0fce06thrust24THRUST_300001_SM_1000_NS12placeholders2_1E)
_ZN34_INTERNAL_e62531fd_4_k_cu_bbf0fce06thrust24THRUST_300001_SM_1000_NS12placeholders2_1E:
	.zero		1
	.type		_ZN34_INTERNAL_e62531fd_4_k_cu_bbf0fce06thrust24THRUST_300001_SM_1000_NS12placeholders2_3E,@object
	.size		_ZN34_INTERNAL_e62531fd_4_k_cu_bbf0fce06thrust24THRUST_300001_SM_1000_NS12placeholders2_3E,(_ZN34_INTERNAL_e62531fd_4_k_cu_bbf0fce04cuda3std3__45__cpo5beginE - _ZN34_INTERNAL_e62531fd_4_k_cu_bbf0fce06thrust24THRUST_300001_SM_1000_NS12placeholders2_3E)
_ZN34_INTERNAL_e62531fd_4_k_cu_bbf0fce06thrust24THRUST_300001_SM_1000_NS12placeholders2_3E:
	.zero		1
	.type		_ZN34_INTERNAL_e62531fd_4_k_cu_bbf0fce04cuda3std3__45__cpo5beginE,@object
	.size		_ZN34_INTERNAL_e62531fd_4_k_cu_bbf0fce04cuda3std3__45__cpo5beginE,(_ZN34_INTERNAL_e62531fd_4_k_cu_bbf0fce04cuda3std6ranges3__45__cpo5beginE - _ZN34_INTERNAL_e62531fd_4_k_cu_bbf0fce04cuda3std3__45__cpo5beginE)
_ZN34_INTERNAL_e62531fd_4_k_cu_bbf0fce04cuda3std3__45__cpo5beginE:
	.zero		1
	.type		_ZN34_INTERNAL_e62531fd_4_k_cu_bbf0fce04cuda3std6ranges3__45__cpo5beginE,@object
	.size		_ZN34_INTERNAL_e62531fd_4_k_cu_bbf0fce04cuda3std6ranges3__45__cpo5beginE,(_ZN34_INTERNAL_e62531fd_4_k_cu_bbf0fce04cuda3std3__436_GLOBAL__N__e62531fd_4_k_cu_bbf0fce06ignoreE - _ZN34_INTERNAL_e62531fd_4_k_cu_bbf0fce04cuda3std6ranges3__45__cpo5beginE)
_ZN34_INTERNAL_e62531fd_4_k_cu_bbf0fce04cuda3std6ranges3__45__cpo5beginE:
	.zero		1
	.type		_ZN34_INTERNAL_e62531fd_4_k_cu_bbf0fce04cuda3std3__436_GLOBAL__N__e62531fd_4_k_cu_bbf0fce06ignoreE,@object
	.size		_ZN34_INTERNAL_e62531fd_4_k_cu_bbf0fce04cuda3std3__436_GLOBAL__N__e62531fd_4_k_cu_bbf0fce06ignoreE,(_ZN34_INTERNAL_e62531fd_4_k_cu_bbf0fce04cuda3std6ranges3__45__cpo4dataE - _ZN34_INTERNAL_e62531fd_4_k_cu_bbf0fce04cuda3std3__436_GLOBAL__N__e62531fd_4_k_cu_bbf0fce06ignoreE)
_ZN34_INTERNAL_e62531fd_4_k_cu_bbf0fce04cuda3std3__436_GLOBAL__N__e62531fd_4_k_cu_bbf0fce06ignoreE:
	.zero		1
	.type		_ZN34_INTERNAL_e62531fd_4_k_cu_bbf0fce04cuda3std6ranges3__45__cpo4dataE,@object
	.size		_ZN34_INTERNAL_e62531fd_4_k_cu_bbf0fce04cuda3std6ranges3__45__cpo4dataE,(_ZN34_INTERNAL_e62531fd_4_k_cu_bbf0fce06thrust24THRUST_300001_SM_1000_NS12placeholders2_7E - _ZN34_INTERNAL_e62531fd_4_k_cu_bbf0fce04cuda3std6ranges3__45__cpo4dataE)
_ZN34_INTERNAL_e62531fd_4_k_cu_bbf0fce04cuda3std6ranges3__45__cpo4dataE:
	.zero		1
	.type		_ZN34_INTERNAL_e62531fd_4_k_cu_bbf0fce06thrust24THRUST_300001_SM_1000_NS12placeholders2_7E,@object
	.size		_ZN34_INTERNAL_e62531fd_4_k_cu_bbf0fce06thrust24THRUST_300001_SM_1000_NS12placeholders2_7E,(_ZN34_INTERNAL_e62531fd_4_k_cu_bbf0fce04cuda3std3__45__cpo6rbeginE - _ZN34_INTERNAL_e62531fd_4_k_cu_bbf0fce06thrust24THRUST_300001_SM_1000_NS12placeholders2_7E)
_ZN34_INTERNAL_e62531fd_4_k_cu_bbf0fce06thrust24THRUST_300001_SM_1000_NS12placeholders2_7E:
	.zero		1
	.type		_ZN34_INTERNAL_e62531fd_4_k_cu_bbf0fce04cuda3std3__45__cpo6rbeginE,@object
	.size		_ZN34_INTERNAL_e62531fd_4_k_cu_bbf0fce04cuda3std3__45__cpo6rbeginE,(_ZN34_INTERNAL_e62531fd_4_k_cu_bbf0fce04cuda3std6ranges3__45__cpo7advanceE - _ZN34_INTERNAL_e62531fd_4_k_cu_bbf0fce04cuda3std3__45__cpo6rbeginE)
_ZN34_INTERNAL_e62531fd_4_k_cu_bbf0fce04cuda3std3__45__cpo6rbeginE:
	.zero		1
	.type		_ZN34_INTERNAL_e62531fd_4_k_cu_bbf0fce04cuda3std6ranges3__45__cpo7advanceE,@object
	.size		_ZN34_INTERNAL_e62531fd_4_k_cu_bbf0fce04cuda3std6ranges3__45__cpo7advanceE,(_ZN34_INTERNAL_e62531fd_4_k_cu_bbf0fce04cuda3std3__47nulloptE - _ZN34_INTERNAL_e62531fd_4_k_cu_bbf0fce04cuda3std6ranges3__45__cpo7advanceE)
_ZN34_INTERNAL_e62531fd_4_k_cu_bbf0fce04cuda3std6ranges3__45__cpo7advanceE:
	.zero		1
	.type		_ZN34_INTERNAL_e62531fd_4_k_cu_bbf0fce04cuda3std3__47nulloptE,@object
	.size		_ZN34_INTERNAL_e62531fd_4_k_cu_bbf0fce04cuda3std3__47nulloptE,(_ZN34_INTERNAL_e62531fd_4_k_cu_bbf0fce04cuda3std6ranges3__45__cpo8distanceE - _ZN34_INTERNAL_e62531fd_4_k_cu_bbf0fce04cuda3std3__47nulloptE)
_ZN34_INTERNAL_e62531fd_4_k_cu_bbf0fce04cuda3std3__47nulloptE:
	.zero		1
	.type		_ZN34_INTERNAL_e62531fd_4_k_cu_bbf0fce04cuda3std6ranges3__45__cpo8distanceE,@object
	.size		_ZN34_INTERNAL_e62531fd_4_k_cu_bbf0fce04cuda3std6ranges3__45__cpo8distanceE,(_ZN34_INTERNAL_e62531fd_4_k_cu_bbf0fce06thrust24THRUST_300001_SM_1000_NS12placeholders2_6E - _ZN34_INTERNAL_e62531fd_4_k_cu_bbf0fce04cuda3std6ranges3__45__cpo8distanceE)
_ZN34_INTERNAL_e62531fd_4_k_cu_bbf0fce04cuda3std6ranges3__45__cpo8distanceE:
	.zero		1
	.type		_ZN34_INTERNAL_e62531fd_4_k_cu_bbf0fce06thrust24THRUST_300001_SM_1000_NS12placeholders2_6E,@object
	.size		_ZN34_INTERNAL_e62531fd_4_k_cu_bbf0fce06thrust24THRUST_300001_SM_1000_NS12placeholders2_6E,(_ZN34_INTERNAL_e62531fd_4_k_cu_bbf0fce04cuda3std3__45__cpo4cendE - _ZN34_INTERNAL_e62531fd_4_k_cu_bbf0fce06thrust24THRUST_300001_SM_1000_NS12placeholders2_6E)
_ZN34_INTERNAL_e62531fd_4_k_cu_bbf0fce06thrust24THRUST_300001_SM_1000_NS12placeholders2_6E:
	.zero		1
	.type		_ZN34_INTERNAL_e62531fd_4_k_cu_bbf0fce04cuda3std3__45__cpo4cendE,@object
	.size		_ZN34_INTERNAL_e62531fd_4_k_cu_bbf0fce04cuda3std3__45__cpo4cendE,(_ZN34_INTERNAL_e62531fd_4_k_cu_bbf0fce04cuda3std6ranges3__45__cpo4cendE - _ZN34_INTERNAL_e62531fd_4_k_cu_bbf0fce04cuda3std3__45__cpo4cendE)
_ZN34_INTERNAL_e62531fd_4_k_cu_bbf0fce04cuda3std3__45__cpo4cendE:
	.zero		1
	.type		_ZN34_INTERNAL_e62531fd_4_k_cu_bbf0fce04cuda3std6ranges3__45__cpo4cendE,@object
	.size		_ZN34_INTERNAL_e62531fd_4_k_cu_bbf0fce04cuda3std6ranges3__45__cpo4cendE,(_ZN34_INTERNAL_e62531fd_4_k_cu_bbf0fce04cuda3std3__420unreachable_sentinelE - _ZN34_INTERNAL_e62531fd_4_k_cu_bbf0fce04cuda3std6ranges3__45__cpo4cendE)
_ZN34_INTERNAL_e62531fd_4_k_cu_bbf0fce04cuda3std6ranges3__45__cpo4cendE:
	.zero		1
	.type		_ZN34_INTERNAL_e62531fd_4_k_cu_bbf0fce04cuda3std3__420unreachable_sentinelE,@object
	.size		_ZN34_INTERNAL_e62531fd_4_k_cu_bbf0fce04cuda3std3__420unreachable_sentinelE,(_ZN34_INTERNAL_e62531fd_4_k_cu_bbf0fce04cuda3std6ranges3__45__cpo5ssizeE - _ZN34_INTERNAL_e62531fd_4_k_cu_bbf0fce04cuda3std3__420unreachable_sentinelE)
_ZN34_INTERNAL_e62531fd_4_k_cu_bbf0fce04cuda3std3__420unreachable_sentinelE:
	.zero		1
	.type		_ZN34_INTERNAL_e62531fd_4_k_cu_bbf0fce04cuda3std6ranges3__45__cpo5ssizeE,@object
	.size		_ZN34_INTERNAL_e62531fd_4_k_cu_bbf0fce04cuda3std6ranges3__45__cpo5ssizeE,(_ZN34_INTERNAL_e62531fd_4_k_cu_bbf0fce06thrust24THRUST_300001_SM_1000_NS12placeholders3_10E - _ZN34_INTERNAL_e62531fd_4_k_cu_bbf0fce04cuda3std6ranges3__45__cpo5ssizeE)
_ZN34_INTERNAL_e62531fd_4_k_cu_bbf0fce04cuda3std6ranges3__45__cpo5ssizeE:
	.zero		1
	.type		_ZN34_INTERNAL_e62531fd_4_k_cu_bbf0fce06thrust24THRUST_300001_SM_1000_NS12placeholders3_10E,@object
	.size		_ZN34_INTERNAL_e62531fd_4_k_cu_bbf0fce06thrust24THRUST_300001_SM_1000_NS12placeholders3_10E,(_ZN34_INTERNAL_e62531fd_4_k_cu_bbf0fce04cuda3std3__45__cpo5crendE - _ZN34_INTERNAL_e62531fd_4_k_cu_bbf0fce06thrust24THRUST_300001_SM_1000_NS12placeholders3_10E)
_ZN34_INTERNAL_e62531fd_4_k_cu_bbf0fce06thrust24THRUST_300001_SM_1000_NS12placeholders3_10E:
	.zero		1
	.type		_ZN34_INTERNAL_e62531fd_4_k_cu_bbf0fce04cuda3std3__45__cpo5crendE,@object
	.size		_ZN34_INTERNAL_e62531fd_4_k_cu_bbf0fce04cuda3std3__45__cpo5crendE,(_ZN34_INTERNAL_e62531fd_4_k_cu_bbf0fce04cuda3std6ranges3__45__cpo4prevE - _ZN34_INTERNAL_e62531fd_4_k_cu_bbf0fce04cuda3std3__45__cpo5crendE)
_ZN34_INTERNAL_e62531fd_4_k_cu_bbf0fce04cuda3std3__45__cpo5crendE:
	.zero		1
	.type		_ZN34_INTERNAL_e62531fd_4_k_cu_bbf0fce04cuda3std6ranges3__45__cpo4prevE,@object
	.size		_ZN34_INTERNAL_e62531fd_4_k_cu_bbf0fce04cuda3std6ranges3__45__cpo4prevE,(_ZN34_INTERNAL_e62531fd_4_k_cu_bbf0fce04cuda3std6ranges3__45__cpo9iter_moveE - _ZN34_INTERNAL_e62531fd_4_k_cu_bbf0fce04cuda3std6ranges3__45__cpo4prevE)
_ZN34_INTERNAL_e62531fd_4_k_cu_bbf0fce04cuda3std6ranges3__45__cpo4prevE:
	.zero		1
	.type		_ZN34_INTERNAL_e62531fd_4_k_cu_bbf0fce04cuda3std6ranges3__45__cpo9iter_moveE,@object
	.size		_ZN34_INTERNAL_e62531fd_4_k_cu_bbf0fce04cuda3std6ranges3__45__cpo9iter_moveE,(_ZN34_INTERNAL_e62531fd_4_k_cu_bbf0fce06thrust24THRUST_300001_SM_1000_NS12placeholders2_2E - _ZN34_INTERNAL_e62531fd_4_k_cu_bbf0fce04cuda3std6ranges3__45__cpo9iter_moveE)
_ZN34_INTERNAL_e62531fd_4_k_cu_bbf0fce04cuda3std6ranges3__45__cpo9iter_moveE:
	.zero		1
	.type		_ZN34_INTERNAL_e62531fd_4_k_cu_bbf0fce06thrust24THRUST_300001_SM_1000_NS12placeholders2_2E,@object
	.size		_ZN34_INTERNAL_e62531fd_4_k_cu_bbf0fce06thrust24THRUST_300001_SM_1000_NS12placeholders2_2E,(_ZN34_INTERNAL_e62531fd_4_k_cu_bbf0fce06thrust24THRUST_300001_SM_1000_NS12placeholders2_4E - _ZN34_INTERNAL_e62531fd_4_k_cu_bbf0fce06thrust24THRUST_300001_SM_1000_NS12placeholders2_2E)
_ZN34_INTERNAL_e62531fd_4_k_cu_bbf0fce06thrust24THRUST_300001_SM_1000_NS12placeholders2_2E:
	.zero		1
	.type		_ZN34_INTERNAL_e62531fd_4_k_cu_bbf0fce06thrust24THRUST_300001_SM_1000_NS12placeholders2_4E,@object
	.size		_ZN34_INTERNAL_e62531fd_4_k_cu_bbf0fce06thrust24THRUST_300001_SM_1000_NS12placeholders2_4E,(_ZN34_INTERNAL_e62531fd_4_k_cu_bbf0fce04cuda3std3__45__cpo3endE - _ZN34_INTERNAL_e62531fd_4_k_cu_bbf0fce06thrust24THRUST_300001_SM_1000_NS12placeholders2_4E)
_ZN34_INTERNAL_e62531fd_4_k_cu_bbf0fce06thrust24THRUST_300001_SM_1000_NS12placeholders2_4E:
	.zero		1
	.type		_ZN34_INTERNAL_e62531fd_4_k_cu_bbf0fce04cuda3std3__45__cpo3endE,@object
	.size		_ZN34_INTERNAL_e62531fd_4_k_cu_bbf0fce04cuda3std3__45__cpo3endE,(_ZN34_INTERNAL_e62531fd_4_k_cu_bbf0fce04cuda3std6ranges3__45__cpo3endE - _ZN34_INTERNAL_e62531fd_4_k_cu_bbf0fce04cuda3std3__45__cpo3endE)
_ZN34_INTERNAL_e62531fd_4_k_cu_bbf0fce04cuda3std3__45__cpo3endE:
	.zero		1
	.type		_ZN34_INTERNAL_e62531fd_4_k_cu_bbf0fce04cuda3std6ranges3__45__cpo3endE,@object
	.size		_ZN34_INTERNAL_e62531fd_4_k_cu_bbf0fce04cuda3std6ranges3__45__cpo3endE,(_ZN34_INTERNAL_e62531fd_4_k_cu_bbf0fce04cuda3std3__419piecewise_constructE - _ZN34_INTERNAL_e62531fd_4_k_cu_bbf0fce04cuda3std6ranges3__45__cpo3endE)
_ZN34_INTERNAL_e62531fd_4_k_cu_bbf0fce04cuda3std6ranges3__45__cpo3endE:
	.zero		1
	.type		_ZN34_INTERNAL_e62531fd_4_k_cu_bbf0fce04cuda3std3__419piecewise_constructE,@object
	.size		_ZN34_INTERNAL_e62531fd_4_k_cu_bbf0fce04cuda3std3__419piecewise_constructE,(_ZN34_INTERNAL_e62531fd_4_k_cu_bbf0fce04cuda3std6ranges3__45__cpo5cdataE - _ZN34_INTERNAL_e62531fd_4_k_cu_bbf0fce04cuda3std3__419piecewise_constructE)
_ZN34_INTERNAL_e62531fd_4_k_cu_bbf0fce04cuda3std3__419piecewise_constructE:
	.zero		1
	.type		_ZN34_INTERNAL_e62531fd_4_k_cu_bbf0fce04cuda3std6ranges3__45__cpo5cdataE,@object
	.size		_ZN34_INTERNAL_e62531fd_4_k_cu_bbf0fce04cuda3std6ranges3__45__cpo5cdataE,(_ZN34_INTERNAL_e62531fd_4_k_cu_bbf0fce06thrust24THRUST_300001_SM_1000_NS12placeholders2_8E - _ZN34_INTERNAL_e62531fd_4_k_cu_bbf0fce04cuda3std6ranges3__45__cpo5cdataE)
_ZN34_INTERNAL_e62531fd_4_k_cu_bbf0fce04cuda3std6ranges3__45__cpo5cdataE:
	.zero		1
	.type		_ZN34_INTERNAL_e62531fd_4_k_cu_bbf0fce06thrust24THRUST_300001_SM_1000_NS12placeholders2_8E,@object
	.size		_ZN34_INTERNAL_e62531fd_4_k_cu_bbf0fce06thrust24THRUST_300001_SM_1000_NS12placeholders2_8E,(_ZN34_INTERNAL_e62531fd_4_k_cu_bbf0fce04cuda3std3__45__cpo4rendE - _ZN34_INTERNAL_e62531fd_4_k_cu_bbf0fce06thrust24THRUST_300001_SM_1000_NS12placeholders2_8E)
_ZN34_INTERNAL_e62531fd_4_k_cu_bbf0fce06thrust24THRUST_300001_SM_1000_NS12placeholders2_8E:
	.zero		1
	.type		_ZN34_INTERNAL_e62531fd_4_k_cu_bbf0fce04cuda3std3__45__cpo4rendE,@object
	.size		_ZN34_INTERNAL_e62531fd_4_k_cu_bbf0fce04cuda3std3__45__cpo4rendE,(_ZN34_INTERNAL_e62531fd_4_k_cu_bbf0fce04cuda3std6ranges3__45__cpo9iter_swapE - _ZN34_INTERNAL_e62531fd_4_k_cu_bbf0fce04cuda3std3__45__cpo4rendE)
_ZN34_INTERNAL_e62531fd_4_k_cu_bbf0fce04cuda3std3__45__cpo4rendE:
	.zero		1
	.type		_ZN34_INTERNAL_e62531fd_4_k_cu_bbf0fce04cuda3std6ranges3__45__cpo9iter_swapE,@object
	.size		_ZN34_INTERNAL_e62531fd_4_k_cu_bbf0fce04cuda3std6ranges3__45__cpo9iter_swapE,(_ZN34_INTERNAL_e62531fd_4_k_cu_bbf0fce04cuda3std3__48unexpectE - _ZN34_INTERNAL_e62531fd_4_k_cu_bbf0fce04cuda3std6ranges3__45__cpo9iter_swapE)
_ZN34_INTERNAL_e62531fd_4_k_cu_bbf0fce04cuda3std6ranges3__45__cpo9iter_swapE:
	.zero		1
	.type		_ZN34_INTERNAL_e62531fd_4_k_cu_bbf0fce04cuda3std3__48unexpectE,@object
	.size		_ZN34_INTERNAL_e62531fd_4_k_cu_bbf0fce04cuda3std3__48unexpectE,(_ZN34_INTERNAL_e62531fd_4_k_cu_bbf0fce06thrust24THRUST_300001_SM_1000_NS6system6detail10sequential3seqE - _ZN34_INTERNAL_e62531fd_4_k_cu_bbf0fce04cuda3std3__48unexpectE)
_ZN34_INTERNAL_e62531fd_4_k_cu_bbf0fce04cuda3std3__48unexpectE:
	.zero		1
	.type		_ZN34_INTERNAL_e62531fd_4_k_cu_bbf0fce06thrust24THRUST_300001_SM_1000_NS6system6detail10sequential3seqE,@object
	.size		_ZN34_INTERNAL_e62531fd_4_k_cu_bbf0fce06thrust24THRUST_300001_SM_1000_NS6system6detail10sequential3seqE,(.L_29 - _ZN34_INTERNAL_e62531fd_4_k_cu_bbf0fce06thrust24THRUST_300001_SM_1000_NS6system6detail10sequential3seqE)
_ZN34_INTERNAL_e62531fd_4_k_cu_bbf0fce06thrust24THRUST_300001_SM_1000_NS6system6detail10sequential3seqE:
	.zero		1
.L_29:


//--------------------- .nv.constant0._ZN3cub18CUB_300001_SM_10006detail11EmptyKernelIvEEvv --------------------------
	.section	.nv.constant0._ZN3cub18CUB_300001_SM_10006detail11EmptyKernelIvEEvv,"a",@progbits
	.sectionflags	@""
	.align	4
.nv.constant0._ZN3cub18CUB_300001_SM_10006detail11EmptyKernelIvEEvv:
	.zero		896


//--------------------- .nv.constant0._Z23GetVisibleTetCUDAKerneliPKfPK4int4Pbf --------------------------
	.section	.nv.constant0._Z23GetVisibleTetCUDAKerneliPKfPK4int4Pbf,"a",@progbits
	.sectionflags	@""
	.align	4
.nv.constant0._Z23GetVisibleTetCUDAKerneliPKfPK4int4Pbf:
	.zero		932


//--------------------- SYMBOLS --------------------------

	.type		.nv.reservedSmem.offset0,@object
	.size		.nv.reservedSmem.offset0,0x4
